	.target	sm_90a

	.elftype	@"ET_EXEC"


//--------------------- .note.nv.tkinfo           --------------------------
	.section	.note.nv.tkinfo,"",@"SHT_NOTE"
	.sectionflags	@"SHF_NOTE_NV_TKINFO"
	.tkinfo
        /*0018*/ 	.word	0x00000002
        /*0030*/ 	.string	""
        /*0030*/ 	.string	"ptxas"
        /*0030*/ 	.string	"Cuda compilation tools, release 13.0, V13.0.88"
        /*0030*/ 	.string	"Build cuda_13.0.r13.0/compiler.36424714_0"
        /*0030*/ 	.string	"-arch sm_90a -m 64 "



//--------------------- .note.nv.cuinfo           --------------------------
	.section	.note.nv.cuinfo,"",@"SHT_NOTE"
	.sectionflags	@"SHF_NOTE_NV_CUINFO"
        /*0018*/ 	.short	0x0002
        /*001a*/ 	.short	0x005a
        /*001c*/ 	.short	0x0082
	.zero		2


//--------------------- .nv.info                  --------------------------
	.section	.nv.info,"",@"SHT_CUDA_INFO"
	.align	4


	//----- nvinfo : EIATTR_REGCOUNT
	.align		4
        /*0000*/ 	.byte	0x04, 0x2f
        /*0002*/ 	.short	(.L_15 - .L_14)
	.align		4
.L_14:
        /*0004*/ 	.word	index@(_ZN7cutlass13device_kernelINS_4fmha6kernel13FmhaKernelTmaINS1_10collective15FmhaMainloopTmaINS_10bfloat16_tEfN4cute5tupleIJNS7_1CILi64EEENS9_ILi128EEESA_EEENS4_13DefaultFusionEJEEENS4_15FmhaFwdEpilogueIS6_fNS8_IJSA_SA_SB_EEEEEJEEEEEvNT_6ParamsE)
        /*0008*/ 	.word	0x00000080


	//----- nvinfo : EIATTR_FRAME_SIZE
	.align		4
.L_15:
        /*000c*/ 	.byte	0x04, 0x11
        /*000e*/ 	.short	(.L_17 - .L_16)
	.align		4
.L_16:
        /*0010*/ 	.word	index@($__internal_0_$__cuda_sm20_rcp_rn_f32_slowpath)
        /*0014*/ 	.word	0x00000000


	//----- nvinfo : EIATTR_FRAME_SIZE
	.align		4
.L_17:
        /*0018*/ 	.byte	0x04, 0x11
        /*001a*/ 	.short	(.L_19 - .L_18)
	.align		4
.L_18:
        /*001c*/ 	.word	index@(_ZN7cutlass13device_kernelINS_4fmha6kernel13FmhaKernelTmaINS1_10collective15FmhaMainloopTmaINS_10bfloat16_tEfN4cute5tupleIJNS7_1CILi64EEENS9_ILi128EEESA_EEENS4_13DefaultFusionEJEEENS4_15FmhaFwdEpilogueIS6_fNS8_IJSA_SA_SB_EEEEEJEEEEEvNT_6ParamsE)
        /*0020*/ 	.word	0x00000000


	//----- nvinfo : EIATTR_MIN_STACK_SIZE
	.align		4
.L_19:
        /*0024*/ 	.byte	0x04, 0x12
        /*0026*/ 	.short	(.L_21 - .L_20)
	.align		4
.L_20:
        /*0028*/ 	.word	index@(_ZN7cutlass13device_kernelINS_4fmha6kernel13FmhaKernelTmaINS1_10collective15FmhaMainloopTmaINS_10bfloat16_tEfN4cute5tupleIJNS7_1CILi64EEENS9_ILi128EEESA_EEENS4_13DefaultFusionEJEEENS4_15FmhaFwdEpilogueIS6_fNS8_IJSA_SA_SB_EEEEEJEEEEEvNT_6ParamsE)
        /*002c*/ 	.word	0x00000000
.L_21:


//--------------------- .nv.compat                --------------------------
	.section	.nv.compat,"",@"SHT_CUDA_COMPAT_INFO"
	.align	4
        /*0000*/ 	.byte	0x02, 0x09, 0x01, 0x00, 0x02, 0x02, 0x04, 0x00, 0x02, 0x05, 0x05, 0x00, 0x03, 0x07, 0x01, 0x01
        /*0010*/ 	.byte	0x02, 0x03, 0x01, 0x00, 0x02, 0x06, 0x01, 0x00, 0x04, 0x0b, 0x08, 0x00, 0x00, 0x00, 0x00, 0x00
        /*0020*/ 	.byte	0x00, 0x00, 0x00, 0x00


//--------------------- .nv.info._ZN7cutlass13device_kernelINS_4fmha6kernel13FmhaKernelTmaINS1_10collective15FmhaMainloopTmaINS_10bfloat16_tEfN4cute5tupleIJNS7_1CILi64EEENS9_ILi128EEESA_EEENS4_13DefaultFusionEJEEENS4_15FmhaFwdEpilogueIS6_fNS8_IJSA_SA_SB_EEEEEJEEEEEvNT_6ParamsE --------------------------
	.section	.nv.info._ZN7cutlass13device_kernelINS_4fmha6kernel13FmhaKernelTmaINS1_10collective15FmhaMainloopTmaINS_10bfloat16_tEfN4cute5tupleIJNS7_1CILi64EEENS9_ILi128EEESA_EEENS4_13DefaultFusionEJEEENS4_15FmhaFwdEpilogueIS6_fNS8_IJSA_SA_SB_EEEEEJEEEEEvNT_6ParamsE,"",@"SHT_CUDA_INFO"
	.sectionflags	@""
	.align	4


	//----- nvinfo : EIATTR_CUDA_API_VERSION
	.align		4
        /*0000*/ 	.byte	0x04, 0x37
        /*0002*/ 	.short	(.L_23 - .L_22)
.L_22:
        /*0004*/ 	.word	0x00000082


	//----- nvinfo : EIATTR_KPARAM_INFO
	.align		4
.L_23:
        /*0008*/ 	.byte	0x04, 0x17
        /*000a*/ 	.short	(.L_25 - .L_24)
.L_24:
        /*000c*/ 	.word	0x00000000
        /*0010*/ 	.short	0x0000
        /*0012*/ 	.short	0x0070
        /*0014*/ 	.byte	0x00, 0xf0, 0x01, 0x20


	//----- nvinfo : EIATTR_SPARSE_MMA_MASK
	.align		4
.L_25:
        /*0018*/ 	.byte	0x03, 0x50
        /*001a*/ 	.short	0x0000


	//----- nvinfo : EIATTR_MAXREG_COUNT
	.align		4
        /*001c*/ 	.byte	0x03, 0x1b
        /*001e*/ 	.short	0x00ff


	//----- nvinfo : EIATTR_NUM_BARRIERS
	.align		4
        /*0020*/ 	.byte	0x02, 0x4c
        /*0022*/ 	.byte	0x02
	.zero		1


	//----- nvinfo : EIATTR_EXTERNS
	.align		4
        /*0024*/ 	.byte	0x04, 0x0f
        /*0026*/ 	.short	(.L_27 - .L_26)


	//   ....[0]....
	.align		4
.L_26:
        /*0028*/ 	.word	index@(__assertfail)


	//----- nvinfo : EIATTR_MERCURY_ISA_VERSION
	.align		4
.L_27:
        /*002c*/ 	.byte	0x03, 0x5f
        /*002e*/ 	.short	0x0101


	//----- nvinfo : EIATTR_COOP_GROUP_MASK_REGIDS
	.align		4
        /*0030*/ 	.byte	0x04, 0x29
        /*0032*/ 	.short	(.L_29 - .L_28)


	//   ....[0]....
.L_28:
        /*0034*/ 	.word	0xffffffff


	//   ....[1]....
        /*0038*/ 	.word	0xffffffff


	//   ....[2]....
        /*003c*/ 	.word	0xffffffff


	//   ....[3]....
        /*0040*/ 	.word	0xffffffff


	//   ....[4]....
        /*0044*/ 	.word	0xffffffff


	//   ....[5]....
        /*0048*/ 	.word	0xffffffff


	//   ....[6]....
        /*004c*/ 	.word	0xffffffff


	//   ....[7]....
        /*0050*/ 	.word	0xffffffff


	//   ....[8]....
        /*0054*/ 	.word	0xffffffff


	//   ....[9]....
        /*0058*/ 	.word	0xffffffff


	//   ....[10]....
        /*005c*/ 	.word	0xffffffff


	//   ....[11]....
        /*0060*/ 	.word	0xffffffff


	//   ....[12]....
        /*0064*/ 	.word	0xffffffff


	//   ....[13]....
        /*0068*/ 	.word	0xffffffff


	//   ....[14]....
        /*006c*/ 	.word	0xffffffff


	//   ....[15]....
        /*0070*/ 	.word	0xffffffff


	//   ....[16]....
        /*0074*/ 	.word	0xffffffff


	//----- nvinfo : EIATTR_COOP_GROUP_INSTR_OFFSETS
	.align		4
.L_29:
        /*0078*/ 	.byte	0x04, 0x28
        /*007a*/ 	.short	(.L_31 - .L_30)


	//   ....[0]....
.L_30:
        /*007c*/ 	.word	0x00000050


	//   ....[1]....
        /*0080*/ 	.word	0x00000140


	//   ....[2]....
        /*0084*/ 	.word	0x00000270


	//   ....[3]....
        /*0088*/ 	.word	0x00000410


	//   ....[4]....
        /*008c*/ 	.word	0x00000570


	//   ....[5]....
        /*0090*/ 	.word	0x00001810


	//   ....[6]....
        /*0094*/ 	.word	0x00001820


	//   ....[7]....
        /*0098*/ 	.word	0x00001850


	//   ....[8]....
        /*009c*/ 	.word	0x00001860


	//   ....[9]....
        /*00a0*/ 	.word	0x00003f10


	//   ....[10]....
        /*00a4*/ 	.word	0x00003f40


	//   ....[11]....
        /*00a8*/ 	.word	0x00003f80


	//   ....[12]....
        /*00ac*/ 	.word	0x00003f90


	//   ....[13]....
        /*00b0*/ 	.word	0x00006460


	//   ....[14]....
        /*00b4*/ 	.word	0x00006490


	//   ....[15]....
        /*00b8*/ 	.word	0x000064e0


	//   ....[16]....
        /*00bc*/ 	.word	0x00006500


	//----- nvinfo : EIATTR_SYSCALL_OFFSETS
	.align		4
.L_31:
        /*00c0*/ 	.byte	0x04, 0x46
        /*00c2*/ 	.short	(.L_33 - .L_32)


	//   ....[0]....
.L_32:
        /*00c4*/ 	.word	0x00006e50


	//   ....[1]....
        /*00c8*/ 	.word	0x00006f70


	//----- nvinfo : EIATTR_MBARRIER_INSTR_OFFSETS
	.align		4
.L_33:
        /*00cc*/ 	.byte	0x04, 0x39
        /*00ce*/ 	.short	(.L_35 - .L_34)


	//   ....[0]....
.L_34:
        /*00d0*/ 	.word	0x00000240
        /*00d4*/ 	.word	0x000000ff
        /*00d8*/ 	.word	0x00012040
        /*00dc*/ 	.short	0x0100
        /*00de*/ 	.byte	0x08
	.zero		1


	//   ....[1]....
        /*00e0*/ 	.word	0x00000250
        /*00e4*/ 	.word	0x000000ff
        /*00e8*/ 	.word	0x00012048
        /*00ec*/ 	.short	0x0100
        /*00ee*/ 	.byte	0x08
	.zero		1


	//   ....[2]....
        /*00f0*/ 	.word	0x00000380
        /*00f4*/ 	.word	0x000000ff
        /*00f8*/ 	.word	0x00012000
        /*00fc*/ 	.short	0x0100
        /*00fe*/ 	.byte	0x08
	.zero		1


	//   ....[3]....
        /*0100*/ 	.word	0x00000390
        /*0104*/ 	.word	0x000000ff
        /*0108*/ 	.word	0x00012020
        /*010c*/ 	.short	0x0100
        /*010e*/ 	.byte	0x08
	.zero		1


	//   ....[4]....
        /*0110*/ 	.word	0x000003a0
        /*0114*/ 	.word	0x000000ff
        /*0118*/ 	.word	0x00012008
        /*011c*/ 	.short	0x0100
        /*011e*/ 	.byte	0x08
	.zero		1


	//   ....[5]....
        /*0120*/ 	.word	0x000003b0
        /*0124*/ 	.word	0x000000ff
        /*0128*/ 	.word	0x00012028
        /*012c*/ 	.short	0x0100
        /*012e*/ 	.byte	0x08
	.zero		1


	//   ....[6]....
        /*0130*/ 	.word	0x000003c0
        /*0134*/ 	.word	0x000000ff
        /*0138*/ 	.word	0x00012010
        /*013c*/ 	.short	0x0100
        /*013e*/ 	.byte	0x08
	.zero		1


	//   ....[7]....
        /*0140*/ 	.word	0x000003d0
        /*0144*/ 	.word	0x000000ff
        /*0148*/ 	.word	0x00012030
        /*014c*/ 	.short	0x0100
        /*014e*/ 	.byte	0x08
	.zero		1


	//   ....[8]....
        /*0150*/ 	.word	0x000003e0
        /*0154*/ 	.word	0x000000ff
        /*0158*/ 	.word	0x00012018
        /*015c*/ 	.short	0x0100
        /*015e*/ 	.byte	0x08
	.zero		1


	//   ....[9]....
        /*0160*/ 	.word	0x000003f0
        /*0164*/ 	.word	0x000000ff
        /*0168*/ 	.word	0x00012038
        /*016c*/ 	.short	0x0100
        /*016e*/ 	.byte	0x08
	.zero		1


	//   ....[10]....
        /*0170*/ 	.word	0x00000520
        /*0174*/ 	.word	0x000000ff
        /*0178*/ 	.word	0x00012050
        /*017c*/ 	.short	0x0100
        /*017e*/ 	.byte	0x08
	.zero		1


	//   ....[11]....
        /*0180*/ 	.word	0x00000530
        /*0184*/ 	.word	0x000000ff
        /*0188*/ 	.word	0x00012060
        /*018c*/ 	.short	0x0100
        /*018e*/ 	.byte	0x08
	.zero		1


	//   ....[12]....
        /*0190*/ 	.word	0x00000540
        /*0194*/ 	.word	0x000000ff
        /*0198*/ 	.word	0x00012058
        /*019c*/ 	.short	0x0100
        /*019e*/ 	.byte	0x08
	.zero		1


	//   ....[13]....
        /*01a0*/ 	.word	0x00000550
        /*01a4*/ 	.word	0x000000ff
        /*01a8*/ 	.word	0x00012068
        /*01ac*/ 	.short	0x0100
        /*01ae*/ 	.byte	0x08
	.zero		1


	//   ....[14]....
        /*01b0*/ 	.word	0x00000690
        /*01b4*/ 	.word	0x00000003
        /*01b8*/ 	.word	0x00012048
        /*01bc*/ 	.short	0x010a
        /*01be*/ 	.byte	0x3f
	.zero		1


	//   ....[15]....
        /*01c0*/ 	.word	0x00000950
        /*01c4*/ 	.word	0x00000003
        /*01c8*/ 	.word	0x00012020
        /*01cc*/ 	.short	0x010a
        /*01ce*/ 	.byte	0x3f
	.zero		1


	//   ....[16]....
        /*01d0*/ 	.word	0x00000b00
        /*01d4*/ 	.word	0x00000000
        /*01d8*/ 	.word	0x00012020
        /*01dc*/ 	.short	0x010a
        /*01de*/ 	.byte	0x3f
	.zero		1


	//   ....[17]....
        /*01e0*/ 	.word	0x00000d20
        /*01e4*/ 	.word	0x00000002
        /*01e8*/ 	.word	0x00012020
        /*01ec*/ 	.short	0x010a
        /*01ee*/ 	.byte	0x3f
	.zero		1


	//   ....[18]....
        /*01f0*/ 	.word	0x00000f30
        /*01f4*/ 	.word	0x00000003
        /*01f8*/ 	.word	0x00012020
        /*01fc*/ 	.short	0x010a
        /*01fe*/ 	.byte	0x3f
	.zero		1


	//   ....[19]....
        /*0200*/ 	.word	0x00001160
        /*0204*/ 	.word	0x00000002
        /*0208*/ 	.word	0x00012040
        /*020c*/ 	.short	0x010a
        /*020e*/ 	.byte	0x3f
	.zero		1


	//   ....[20]....
        /*0210*/ 	.word	0x00001180
        /*0214*/ 	.word	0x00000002
        /*0218*/ 	.word	0x00012000
        /*021c*/ 	.short	0x010a
        /*021e*/ 	.byte	0x3f
	.zero		1


	//   ....[21]....
        /*0220*/ 	.word	0x00001430
        /*0224*/ 	.word	0x00000002
        /*0228*/ 	.word	0x00012008
        /*022c*/ 	.short	0x010a
        /*022e*/ 	.byte	0x3f
	.zero		1


	//   ....[22]....
        /*0230*/ 	.word	0x000035b0
        /*0234*/ 	.word	0x00000018
        /*0238*/ 	.word	0x00000000
        /*023c*/ 	.short	0x0101
        /*023e*/ 	.byte	0x3f
	.zero		1


	//   ....[23]....
        /*0240*/ 	.word	0x00003670
        /*0244*/ 	.word	0x00000003
        /*0248*/ 	.word	0x00012000
        /*024c*/ 	.short	0x010a
        /*024e*/ 	.byte	0x3f
	.zero		1


	//   ....[24]....
        /*0250*/ 	.word	0x000038d0
        /*0254*/ 	.word	0x00000000
        /*0258*/ 	.word	0x00012020
        /*025c*/ 	.short	0x010a
        /*025e*/ 	.byte	0x3f
	.zero		1


	//   ....[25]....
        /*0260*/ 	.word	0x00003f50
        /*0264*/ 	.word	0x0000007b
        /*0268*/ 	.word	0x00000000
        /*026c*/ 	.short	0x0101
        /*026e*/ 	.byte	0x3f
	.zero		1


	//   ....[26]....
        /*0270*/ 	.word	0x00004010
        /*0274*/ 	.word	0x00000017
        /*0278*/ 	.word	0x00012000
        /*027c*/ 	.short	0x010a
        /*027e*/ 	.byte	0x3f
	.zero		1


	//   ....[27]....
        /*0280*/ 	.word	0x00006100
        /*0284*/ 	.word	0x0000000c
        /*0288*/ 	.word	0x00000000
        /*028c*/ 	.short	0x0101
        /*028e*/ 	.byte	0x3f
	.zero		1


	//   ....[28]....
        /*0290*/ 	.word	0x00006180
        /*0294*/ 	.word	0x0000000c
        /*0298*/ 	.word	0x00012020
        /*029c*/ 	.short	0x010a
        /*029e*/ 	.byte	0x3f
	.zero		1


	//   ....[29]....
        /*02a0*/ 	.word	0x00007750
        /*02a4*/ 	.word	0x00000003
        /*02a8*/ 	.word	0x00012048
        /*02ac*/ 	.short	0x010a
        /*02ae*/ 	.byte	0x3f
	.zero		1


	//   ....[30]....
        /*02b0*/ 	.word	0x000077a0
        /*02b4*/ 	.word	0x00000003
        /*02b8*/ 	.word	0x00012020
        /*02bc*/ 	.short	0x010a
        /*02be*/ 	.byte	0x3f
	.zero		1


	//   ....[31]....
        /*02c0*/ 	.word	0x000077f0
        /*02c4*/ 	.word	0x00000000
        /*02c8*/ 	.word	0x00012020
        /*02cc*/ 	.short	0x010a
        /*02ce*/ 	.byte	0x3f
	.zero		1


	//   ....[32]....
        /*02d0*/ 	.word	0x00007840
        /*02d4*/ 	.word	0x00000002
        /*02d8*/ 	.word	0x00012020
        /*02dc*/ 	.short	0x010a
        /*02de*/ 	.byte	0x3f
	.zero		1


	//   ....[33]....
        /*02e0*/ 	.word	0x00007890
        /*02e4*/ 	.word	0x00000003
        /*02e8*/ 	.word	0x00012020
        /*02ec*/ 	.short	0x010a
        /*02ee*/ 	.byte	0x3f
	.zero		1


	//   ....[34]....
        /*02f0*/ 	.word	0x000078e0
        /*02f4*/ 	.word	0x00000002
        /*02f8*/ 	.word	0x00012040
        /*02fc*/ 	.short	0x010a
        /*02fe*/ 	.byte	0x3f
	.zero		1


	//   ....[35]....
        /*0300*/ 	.word	0x00007930
        /*0304*/ 	.word	0x00000002
        /*0308*/ 	.word	0x00012000
        /*030c*/ 	.short	0x010a
        /*030e*/ 	.byte	0x3f
	.zero		1


	//   ....[36]....
        /*0310*/ 	.word	0x00007980
        /*0314*/ 	.word	0x00000002
        /*0318*/ 	.word	0x00012008
        /*031c*/ 	.short	0x010a
        /*031e*/ 	.byte	0x3f
	.zero		1


	//   ....[37]....
        /*0320*/ 	.word	0x000079d0
        /*0324*/ 	.word	0x00000003
        /*0328*/ 	.word	0x00012000
        /*032c*/ 	.short	0x010a
        /*032e*/ 	.byte	0x3f
	.zero		1


	//   ....[38]....
        /*0330*/ 	.word	0x00007a20
        /*0334*/ 	.word	0x00000000
        /*0338*/ 	.word	0x00012020
        /*033c*/ 	.short	0x010a
        /*033e*/ 	.byte	0x3f
	.zero		1


	//   ....[39]....
        /*0340*/ 	.word	0x00007a70
        /*0344*/ 	.word	0x00000017
        /*0348*/ 	.word	0x00012000
        /*034c*/ 	.short	0x010a
        /*034e*/ 	.byte	0x3f
	.zero		1


	//   ....[40]....
        /*0350*/ 	.word	0x00007ac0
        /*0354*/ 	.word	0x0000000c
        /*0358*/ 	.word	0x00012020
        /*035c*/ 	.short	0x010a
        /*035e*/ 	.byte	0x3f
	.zero		1


	//----- nvinfo : EIATTR_NUM_MBARRIERS
	.align		4
.L_35:
        /*0360*/ 	.byte	0x03, 0x38
        /*0362*/ 	.short	0x000e


	//----- nvinfo : EIATTR_EXIT_INSTR_OFFSETS
	.align		4
        /*0364*/ 	.byte	0x04, 0x1c
        /*0366*/ 	.short	(.L_37 - .L_36)


	//   ....[0]....
.L_36:
        /*0368*/ 	.word	0x00007740


	//----- nvinfo : EIATTR_MAX_THREADS
	.align		4
.L_37:
        /*036c*/ 	.byte	0x04, 0x05
        /*036e*/ 	.short	(.L_39 - .L_38)
.L_38:
        /*0370*/ 	.word	0x00000080
        /*0374*/ 	.word	0x00000001
        /*0378*/ 	.word	0x00000001


	//----- nvinfo : EIATTR_CRS_STACK_SIZE
	.align		4
.L_39:
        /*037c*/ 	.byte	0x04, 0x1e
        /*037e*/ 	.short	(.L_41 - .L_40)
.L_40:
        /*0380*/ 	.word	0x00000000


	//----- nvinfo : EIATTR_CBANK_PARAM_SIZE
	.align		4
.L_41:
        /*0384*/ 	.byte	0x03, 0x19
        /*0386*/ 	.short	0x0870


	//----- nvinfo : EIATTR_PARAM_CBANK
	.align		4
        /*0388*/ 	.byte	0x04, 0x0a
        /*038a*/ 	.short	(.L_43 - .L_42)
	.align		4
.L_42:
        /*038c*/ 	.word	index@(.nv.constant0._ZN7cutlass13device_kernelINS_4fmha6kernel13FmhaKernelTmaINS1_10collective15FmhaMainloopTmaINS_10bfloat16_tEfN4cute5tupleIJNS7_1CILi64EEENS9_ILi128EEESA_EEENS4_13DefaultFusionEJEEENS4_15FmhaFwdEpilogueIS6_fNS8_IJSA_SA_SB_EEEEEJEEEEEvNT_6ParamsE)
        /*0390*/ 	.short	0x0210
        /*0392*/ 	.short	0x0870


	//----- nvinfo : EIATTR_SW_WAR
	.align		4
.L_43:
        /*0394*/ 	.byte	0x04, 0x36
        /*0396*/ 	.short	(.L_45 - .L_44)
.L_44:
        /*0398*/ 	.word	0x00000008
.L_45:


//--------------------- .nv.callgraph             --------------------------
	.section	.nv.callgraph,"",@"SHT_CUDA_CALLGRAPH"
	.align	4
	.sectionentsize	8
	.align		4
        /*0000*/ 	.word	0x00000000
	.align		4
        /*0004*/ 	.word	0xffffffff
	.align		4
        /*0008*/ 	.word	index@(_ZN7cutlass13device_kernelINS_4fmha6kernel13FmhaKernelTmaINS1_10collective15FmhaMainloopTmaINS_10bfloat16_tEfN4cute5tupleIJNS7_1CILi64EEENS9_ILi128EEESA_EEENS4_13DefaultFusionEJEEENS4_15FmhaFwdEpilogueIS6_fNS8_IJSA_SA_SB_EEEEEJEEEEEvNT_6ParamsE)
	.align		4
        /*000c*/ 	.word	index@(__assertfail)
	.align		4
        /*0010*/ 	.word	0x00000000
	.align		4
        /*0014*/ 	.word	0xfffffffe
	.align		4
        /*0018*/ 	.word	0x00000000
	.align		4
        /*001c*/ 	.word	0xfffffffd
	.align		4
        /*0020*/ 	.word	0x00000000
	.align		4
        /*0024*/ 	.word	0xfffffffc


//--------------------- .nv.constant4             --------------------------
	.section	.nv.constant4,"a",@progbits
	.align	8
	.align		8
.nv.constant4:
        /*0000*/ 	.dword	__assertfail
	.align		8
        /*0008*/ 	.dword	__unnamed_1
	.align		8
        /*0010*/ 	.dword	_ZN39_INTERNAL_eddf1f09_4_k_cu_10c35d6c_27454cuda3std3__45__cpo5beginE
	.align		8
        /*0018*/ 	.dword	_ZN39_INTERNAL_eddf1f09_4_k_cu_10c35d6c_27454cuda3std3__45__cpo3endE
	.align		8
        /*0020*/ 	.dword	_ZN39_INTERNAL_eddf1f09_4_k_cu_10c35d6c_27454cuda3std3__45__cpo6cbeginE
	.align		8
        /*0028*/ 	.dword	_ZN39_INTERNAL_eddf1f09_4_k_cu_10c35d6c_27454cuda3std3__45__cpo4cendE
	.align		8
        /*0030*/ 	.dword	_ZN39_INTERNAL_eddf1f09_4_k_cu_10c35d6c_27454cuda3std3__441_GLOBAL__N__eddf1f09_4_k_cu_10c35d6c_27456ignoreE
	.align		8
        /*0038*/ 	.dword	_ZN39_INTERNAL_eddf1f09_4_k_cu_10c35d6c_27454cuda3std3__419piecewise_constructE
	.align		8
        /*0040*/ 	.dword	_ZN39_INTERNAL_eddf1f09_4_k_cu_10c35d6c_27454cuda3std3__48in_placeE
	.align		8
        /*0048*/ 	.dword	_ZN39_INTERNAL_eddf1f09_4_k_cu_10c35d6c_27454cuda3std6ranges3__45__cpo4swapE
	.align		8
        /*0050*/ 	.dword	_ZN39_INTERNAL_eddf1f09_4_k_cu_10c35d6c_27454cuda3std6ranges3__45__cpo9iter_moveE
	.align		8
        /*0058*/ 	.dword	_ZN39_INTERNAL_eddf1f09_4_k_cu_10c35d6c_27454cute7productE
	.align		8
        /*0060*/ 	.dword	_ZN39_INTERNAL_eddf1f09_4_k_cu_10c35d6c_27454cute1_E
	.align		8
        /*0068*/ 	.dword	$str$23
	.align		8
        /*0070*/ 	.dword	$str$24


//--------------------- .text._ZN7cutlass13device_kernelINS_4fmha6kernel13FmhaKernelTmaINS1_10collective15FmhaMainloopTmaINS_10bfloat16_tEfN4cute5tupleIJNS7_1CILi64EEENS9_ILi128EEESA_EEENS4_13DefaultFusionEJEEENS4_15FmhaFwdEpilogueIS6_fNS8_IJSA_SA_SB_EEEEEJEEEEEvNT_6ParamsE --------------------------
	.section	.text._ZN7cutlass13device_kernelINS_4fmha6kernel13FmhaKernelTmaINS1_10collective15FmhaMainloopTmaINS_10bfloat16_tEfN4cute5tupleIJNS7_1CILi64EEENS9_ILi128EEESA_EEENS4_13DefaultFusionEJEEENS4_15FmhaFwdEpilogueIS6_fNS8_IJSA_SA_SB_EEEEEJEEEEEvNT_6ParamsE,"ax",@progbits
	.align	128
.text._ZN7cutlass13device_kernelINS_4fmha6kernel13FmhaKernelTmaINS1_10collective15FmhaMainloopTmaINS_10bfloat16_tEfN4cute5tupleIJNS7_1CILi64EEENS9_ILi128EEESA_EEENS4_13DefaultFusionEJEEENS4_15FmhaFwdEpilogueIS6_fNS8_IJSA_SA_SB_EEEEEJEEEEEvNT_6ParamsE:
        .type           _ZN7cutlass13device_kernelINS_4fmha6kernel13FmhaKernelTmaINS1_10collective15FmhaMainloopTmaINS_10bfloat16_tEfN4cute5tupleIJNS7_1CILi64EEENS9_ILi128EEESA_EEENS4_13DefaultFusionEJEEENS4_15FmhaFwdEpilogueIS6_fNS8_IJSA_SA_SB_EEEEEJEEEEEvNT_6ParamsE,@function
        .size           _ZN7cutlass13device_kernelINS_4fmha6kernel13FmhaKernelTmaINS1_10collective15FmhaMainloopTmaINS_10bfloat16_tEfN4cute5tupleIJNS7_1CILi64EEENS9_ILi128EEESA_EEENS4_13DefaultFusionEJEEENS4_15FmhaFwdEpilogueIS6_fNS8_IJSA_SA_SB_EEEEEJEEEEEvNT_6ParamsE,(.L_x_76 - _ZN7cutlass13device_kernelINS_4fmha6kernel13FmhaKernelTmaINS1_10collective15FmhaMainloopTmaINS_10bfloat16_tEfN4cute5tupleIJNS7_1CILi64EEENS9_ILi128EEESA_EEENS4_13DefaultFusionEJEEENS4_15FmhaFwdEpilogueIS6_fNS8_IJSA_SA_SB_EEEEEJEEEEEvNT_6ParamsE)
        .other          _ZN7cutlass13device_kernelINS_4fmha6kernel13FmhaKernelTmaINS1_10collective15FmhaMainloopTmaINS_10bfloat16_tEfN4cute5tupleIJNS7_1CILi64EEENS9_ILi128EEESA_EEENS4_13DefaultFusionEJEEENS4_15FmhaFwdEpilogueIS6_fNS8_IJSA_SA_SB_EEEEEJEEEEEvNT_6ParamsE,@"STO_CUDA_ENTRY STV_DEFAULT"
_ZN7cutlass13device_kernelINS_4fmha6kernel13FmhaKernelTmaINS1_10collective15FmhaMainloopTmaINS_10bfloat16_tEfN4cute5tupleIJNS7_1CILi64EEENS9_ILi128EEESA_EEENS4_13DefaultFusionEJEEENS4_15FmhaFwdEpilogueIS6_fNS8_IJSA_SA_SB_EEEEEJEEEEEvNT_6ParamsE:
[----:B------:R-:W1:Y:S01]  /*0000*/  LDC R1, c[0x0][0x28] ;  /* 0x00000a00ff017b82 */ /* 0x000e620000000800 */
[----:B------:R-:W2:Y:S01]  /*0010*/  S2R R10, SR_TID.X ;  /* 0x00000000000a7919 */ /* 0x000ea20000002100 */
[----:B------:R-:W-:Y:S01]  /*0020*/  ELECT P0, URZ, PT ;  /* 0x00000000003f782f */ /* 0x000fe20003800000 */
[----:B------:R-:W-:Y:S01]  /*0030*/  BSSY B0, `(.L_x_0) ;  /* 0x0000010000007945 */ /* 0x000fe20003800000 */
[----:B--2---:R-:W-:-:S05]  /*0040*/  SHF.R.U32.HI R9, RZ, 0x5, R10 ;  /* 0x00000005ff097819 */ /* 0x004fca000001160a */
[----:B------:R-:W2:Y:S02]  /*0050*/  SHFL.IDX PT, R0, R9, RZ, 0x1f ;  /* 0x00001fff09007589 */ /* 0x000ea400000e0000 */
[----:B--2---:R-:W-:-:S13]  /*0060*/  ISETP.NE.OR P0, PT, R0, RZ, !P0 ;  /* 0x000000ff0000720c */ /* 0x004fda0004705670 */
[----:B-1----:R-:W-:Y:S05]  /*0070*/  @P0 BRA `(.L_x_1) ;  /* 0x00000000002c0947 */ /* 0x002fea0003800000 */
[----:B------:R-:W-:Y:S02]  /*0080*/  ULDC.64 UR4, c[0x0][0x198] ;  /* 0x0000660000047ab9 */ /* 0x000fe40000000a00 */
[----:B------:R-:W-:Y:S02]  /*0090*/  UIADD3 UR6, UP0, UR4, 0xf0, URZ ;  /* 0x000000f004067890 */ /* 0x000fe4000ff1e03f */
[----:B------:R-:W-:Y:S02]  /*00a0*/  UIADD3 UR8, UP1, UR4, 0x1f0, URZ ;  /* 0x000001f004087890 */ /* 0x000fe4000ff3e03f */
[----:B------:R-:W-:Y:S02]  /*00b0*/  UIADD3 UR4, UP2, UR4, 0x2f0, URZ ;  /* 0x000002f004047890 */ /* 0x000fe4000ff5e03f */
[----:B------:R-:W-:Y:S02]  /*00c0*/  UIADD3.X UR7, URZ, UR5, URZ, UP0, !UPT ;  /* 0x000000053f077290 */ /* 0x000fe400087fe43f */
[----:B------:R-:W-:-:S02]  /*00d0*/  UIADD3.X UR9, URZ, UR5, URZ, UP1, !UPT ;  /* 0x000000053f097290 */ /* 0x000fc40008ffe43f */
[----:B------:R-:W-:-:S05]  /*00e0*/  UIADD3.X UR5, URZ, UR5, URZ, UP2, !UPT ;  /* 0x000000053f057290 */ /* 0x000fca00097fe43f */
[----:B------:R1:W-:Y:S02]  /*00f0*/  UTMACCTL.PF [UR6] ;  /* 0x00000000060079b9 */ /* 0x0003e40008040000 */
[----:B------:R1:W-:Y:S02]  /*0100*/  UTMACCTL.PF [UR8] ;  /* 0x00000000080079b9 */ /* 0x0003e40008040000 */
[----:B------:R1:W-:Y:S02]  /*0110*/  UTMACCTL.PF [UR4] ;  /* 0x00000000040079b9 */ /* 0x0003e40008040000 */
[----:B-1----:R-:W-:Y:S01]  /*0120*/  NOP ;  /* 0x0000000000007918 */ /* 0x002fe20000000000 */
.L_x_1:
[----:B------:R-:W-:Y:S05]  /*0130*/  BSYNC B0 ;  /* 0x0000000000007941 */ /* 0x000fea0003800000 */
.L_x_0:
[----:B------:R-:W1:Y:S02]  /*0140*/  SHFL.IDX PT, R0, R9, RZ, 0x1f ;  /* 0x00001fff09007589 */ /* 0x000e6400000e0000 */
[----:B-1----:R-:W-:-:S13]  /*0150*/  ISETP.NE.AND P0, PT, R0, RZ, PT ;  /* 0x000000ff0000720c */ /* 0x002fda0003f05270 */
[----:B------:R-:W-:Y:S05]  /*0160*/  @P0 BRA `(.L_x_2) ;  /* 0x0000000000400947 */ /* 0x000fea0003800000 */
[----:B------:R-:W1:Y:S01]  /*0170*/  S2UR UR8, SR_CgaCtaId ;  /* 0x00000000000879c3 */ /* 0x000e620000008800 */
[----:B------:R-:W-:Y:S01]  /*0180*/  UMOV UR4, 0x400 ;  /* 0x0000040000047882 */ /* 0x000fe20000000000 */
[----:B------:R-:W-:Y:S01]  /*0190*/  UMOV UR5, 0x1 ;  /* 0x0000000100057882 */ /* 0x000fe20000000000 */
[----:B------:R-:W-:Y:S01]  /*01a0*/  UMOV UR6, 0x80 ;  /* 0x0000008000067882 */ /* 0x000fe20000000000 */
[----:B------:R-:W-:Y:S01]  /*01b0*/  ELECT P0, URZ, PT ;  /* 0x00000000003f782f */ /* 0x000fe20003800000 */
[----:B------:R-:W-:-:S04]  /*01c0*/  UIADD3 UR6, -UR6, 0x100000, URZ ;  /* 0x0010000006067890 */ /* 0x000fc8000fffe13f */
[----:B------:R-:W-:Y:S02]  /*01d0*/  USHF.L.U32 UR7, UR6, 0xb, URZ ;  /* 0x0000000b06077899 */ /* 0x000fe4000800063f */
[----:B------:R-:W-:Y:S02]  /*01e0*/  USHF.L.U32 UR6, UR6, 0x1, URZ ;  /* 0x0000000106067899 */ /* 0x000fe4000800063f */
[----:B-1----:R-:W-:Y:S02]  /*01f0*/  ULEA UR8, UR8, UR4, 0x18 ;  /* 0x0000000408087291 */ /* 0x002fe4000f8ec03f */
[----:B------:R-:W-:-:S04]  /*0200*/  UIADD3 UR4, -UR5, 0x100000, URZ ;  /* 0x0010000005047890 */ /* 0x000fc8000fffe13f */
[----:B------:R-:W-:Y:S02]  /*0210*/  USHF.L.U32 UR5, UR4, 0xb, URZ ;  /* 0x0000000b04057899 */ /* 0x000fe4000800063f */
[----:B------:R-:W-:Y:S01]  /*0220*/  USHF.L.U32 UR4, UR4, 0x1, URZ ;  /* 0x0000000104047899 */ /* 0x000fe2000800063f */
[----:B------:R-:W1:Y:S11]  /*0230*/  FENCE.VIEW.ASYNC.S ;  /* 0x00000000000073c6 */ /* 0x000e760000000000 */
[----:B-1----:R1:W2:Y:S01]  /*0240*/  SYNCS.EXCH.64 URZ, [UR8+0x12040], UR4 ;  /* 0x01204004083f75b2 */ /* 0x0022a20008000100 */
[----:B------:R1:W3:Y:S01]  /*0250*/  SYNCS.EXCH.64 URZ, [UR8+0x12048], UR6 ;  /* 0x01204806083f75b2 */ /* 0x0002e20008000100 */
[----:B------:R-:W-:Y:S01]  /*0260*/  NOP ;  /* 0x0000000000007918 */ /* 0x000fe20000000000 */
.L_x_2:
[----:B------:R-:W4:Y:S01]  /*0270*/  SHFL.IDX PT, R0, R9, RZ, 0x1f ;  /* 0x00001fff09007589 */ /* 0x000f2200000e0000 */
[----:B------:R-:W-:Y:S01]  /*0280*/  NOP ;  /* 0x0000000000007918 */ /* 0x000fe20000000000 */
[----:B----4-:R-:W-:-:S13]  /*0290*/  ISETP.NE.AND P0, PT, R0, RZ, PT ;  /* 0x000000ff0000720c */ /* 0x010fda0003f05270 */
[----:B------:R-:W-:Y:S05]  /*02a0*/  @P0 BRA `(.L_x_3) ;  /* 0x0000000000580947 */ /* 0x000fea0003800000 */
[----:B-1----:R-:W1:Y:S01]  /*02b0*/  S2UR UR5, SR_CgaCtaId ;  /* 0x00000000000579c3 */ /* 0x002e620000008800 */
[----:B------:R-:W-:Y:S01]  /*02c0*/  UMOV UR4, 0x400 ;  /* 0x0000040000047882 */ /* 0x000fe20000000000 */
[----:B------:R-:W-:Y:S01]  /*02d0*/  UMOV UR6, 0x1 ;  /* 0x0000000100067882 */ /* 0x000fe20000000000 */
[----:B------:R-:W-:Y:S01]  /*02e0*/  UMOV UR7, 0x80 ;  /* 0x0000008000077882 */ /* 0x000fe20000000000 */
[----:B------:R-:W-:Y:S01]  /*02f0*/  ELECT P0, URZ, PT ;  /* 0x00000000003f782f */ /* 0x000fe20003800000 */
[----:B-1----:R-:W-:Y:S02]  /*0300*/  ULEA UR8, UR5, UR4, 0x18 ;  /* 0x0000000405087291 */ /* 0x002fe4000f8ec03f */
[----:B------:R-:W-:-:S04]  /*0310*/  UIADD3 UR4, -UR6, 0x100000, URZ ;  /* 0x0010000006047890 */ /* 0x000fc8000fffe13f */
[----:B------:R-:W-:Y:S02]  /*0320*/  USHF.L.U32 UR5, UR4, 0xb, URZ ;  /* 0x0000000b04057899 */ /* 0x000fe4000800063f */
[----:B------:R-:W-:Y:S02]  /*0330*/  USHF.L.U32 UR4, UR4, 0x1, URZ ;  /* 0x0000000104047899 */ /* 0x000fe4000800063f */
[----:B------:R-:W-:-:S04]  /*0340*/  UIADD3 UR6, -UR7, 0x100000, URZ ;  /* 0x0010000007067890 */ /* 0x000fc8000fffe13f */
[----:B------:R-:W-:Y:S02]  /*0350*/  USHF.L.U32 UR7, UR6, 0xb, URZ ;  /* 0x0000000b06077899 */ /* 0x000fe4000800063f */
[----:B------:R-:W-:Y:S01]  /*0360*/  USHF.L.U32 UR6, UR6, 0x1, URZ ;  /* 0x0000000106067899 */ /* 0x000fe2000800063f */
[----:B------:R-:W1:Y:S03]  /*0370*/  FENCE.VIEW.ASYNC.S ;  /* 0x00000000000073c6 */ /* 0x000e660000000000 */
[----:B-1----:R4:W1:Y:S08]  /*0380*/  SYNCS.EXCH.64 URZ, [UR8+0x12000], UR4 ;  /* 0x01200004083f75b2 */ /* 0x0028700008000100 */
[----:B------:R4:W1:Y:S01]  /*0390*/  SYNCS.EXCH.64 URZ, [UR8+0x12020], UR6 ;  /* 0x01202006083f75b2 */ /* 0x0008620008000100 */
[----:B------:R4:W1:Y:S01]  /*03a0*/  SYNCS.EXCH.64 URZ, [UR8+0x12008], UR4 ;  /* 0x01200804083f75b2 */ /* 0x0008620008000100 */
[----:B------:R4:W1:Y:S01]  /*03b0*/  SYNCS.EXCH.64 URZ, [UR8+0x12028], UR6 ;  /* 0x01202806083f75b2 */ /* 0x0008620008000100 */
[----:B------:R4:W1:Y:S01]  /*03c0*/  SYNCS.EXCH.64 URZ, [UR8+0x12010], UR4 ;  /* 0x01201004083f75b2 */ /* 0x0008620008000100 */
[----:B------:R4:W1:Y:S01]  /*03d0*/  SYNCS.EXCH.64 URZ, [UR8+0x12030], UR6 ;  /* 0x01203006083f75b2 */ /* 0x0008620008000100 */
[----:B------:R4:W1:Y:S01]  /*03e0*/  SYNCS.EXCH.64 URZ, [UR8+0x12018], UR4 ;  /* 0x01201804083f75b2 */ /* 0x0008620008000100 */
[----:B------:R4:W1:Y:S02]  /*03f0*/  SYNCS.EXCH.64 URZ, [UR8+0x12038], UR6 ;  /* 0x01203806083f75b2 */ /* 0x0008640008000100 */
[----:B----4-:R-:W-:Y:S01]  /*0400*/  NOP ;  /* 0x0000000000007918 */ /* 0x010fe20000000000 */
.L_x_3:
        /* <DEDUP_REMOVED lines=20> */
[----:B------:R4:W1:Y:S02]  /*0550*/  SYNCS.EXCH.64 URZ, [UR8+0x12068], UR6 ;  /* 0x01206806083f75b2 */ /* 0x0008640008000100 */
[----:B----4-:R-:W-:Y:S01]  /*0560*/  NOP ;  /* 0x0000000000007918 */ /* 0x010fe20000000000 */
.L_x_4:
[----:B------:R-:W4:Y:S01]  /*0570*/  SHFL.IDX PT, R9, R9, RZ, 0x1f ;  /* 0x00001fff09097589 */ /* 0x000f2200000e0000 */
[----:B------:R-:W-:Y:S01]  /*0580*/  ELECT P0, URZ, PT ;  /* 0x00000000003f782f */ /* 0x000fe20003800000 */
[----:B------:R-:W-:Y:S01]  /*0590*/  NOP ;  /* 0x0000000000007918 */ /* 0x000fe20000000000 */
[----:B------:R-:W4:Y:S01]  /*05a0*/  S2UR UR36, SR_CTAID.Y ;  /* 0x00000000002479c3 */ /* 0x000f220000002600 */
[----:B------:R-:W-:Y:S01]  /*05b0*/  BSSY B0, `(.L_x_5) ;  /* 0x0000024000007945 */ /* 0x000fe20003800000 */
[----:B------:R-:W-:Y:S02]  /*05c0*/  MOV R8, RZ ;  /* 0x000000ff00087202 */ /* 0x000fe40000000f00 */
[----:B------:R-:W-:-:S04]  /*05d0*/  LOP3.LUT R16, R10, 0x7f, RZ, 0xc0, !PT ;  /* 0x0000007f0a107812 */ /* 0x000fc800078ec0ff */
[----:B------:R-:W4:Y:S08]  /*05e0*/  S2UR UR37, SR_CTAID.Z ;  /* 0x00000000002579c3 */ /* 0x000f300000002700 */
[----:B-123--:R-:W-:Y:S01]  /*05f0*/  BAR.SYNC.DEFER_BLOCKING 0x0 ;  /* 0x0000000000007b1d */ /* 0x00efe20000010000 */
[----:B----4-:R-:W-:-:S13]  /*0600*/  ISETP.EQ.AND P1, PT, R9, RZ, P0 ;  /* 0x000000ff0900720c */ /* 0x010fda0000722270 */
[----:B------:R-:W-:Y:S05]  /*0610*/  @!P1 BRA `(.L_x_6) ;  /* 0x0000000000749947 */ /* 0x000fea0003800000 */
[----:B------:R-:W1:Y:S01]  /*0620*/  S2R R3, SR_CgaCtaId ;  /* 0x0000000000037919 */ /* 0x000e620000008800 */
[----:B------:R-:W-:Y:S02]  /*0630*/  MOV R0, 0x400 ;  /* 0x0000040000007802 */ /* 0x000fe40000000f00 */
[----:B------:R-:W-:Y:S02]  /*0640*/  MOV R2, 0x1 ;  /* 0x0000000100027802 */ /* 0x000fe40000000f00 */
[----:B------:R-:W-:Y:S02]  /*0650*/  ISETP.NE.AND P3, PT, R16, RZ, PT ;  /* 0x000000ff1000720c */ /* 0x000fe40003f65270 */
[----:B------:R-:W-:Y:S02]  /*0660*/  SHF.L.U32 R2, R2, 0x1f, RZ ;  /* 0x0000001f02027819 */ /* 0x000fe400000006ff */
[----:B-1----:R-:W-:Y:S02]  /*0670*/  LEA R3, R3, R0, 0x18 ;  /* 0x0000000003037211 */ /* 0x002fe400078ec0ff */
[----:B------:R-:W1:Y:S02]  /*0680*/  S2R R0, SR_CTAID.X ;  /* 0x0000000000007919 */ /* 0x000e640000002500 */
[----:B------:R-:W2:Y:S02]  /*0690*/  SYNCS.PHASECHK.TRANS64.TRYWAIT P2, [R3+URZ+0x12048], R2 ;  /* 0x01204802030075a7 */ /* 0x000ea4000804017f */
[----:B-12---:R-:W-:Y:S05]  /*06a0*/  @!P2 BRA `(.L_x_7) ;  /* 0x000000700028a947 */ /* 0x006fea0003800000 */
.L_x_59:
[----:B------:R-:W-:Y:S01]  /*06b0*/  SHF.L.U32 R0, R0, 0x6, RZ ;  /* 0x0000000600007819 */ /* 0x000fe200000006ff */
[----:B------:R-:W-:Y:S06]  /*06c0*/  @P3 BRA `(.L_x_8) ;  /* 0x0000000000143947 */ /* 0x000fec0003800000 */
[----:B------:R-:W-:Y:S02]  /*06d0*/  LOP3.LUT P2, RZ, R10, 0x1f, RZ, 0xc0, !PT ;  /* 0x0000001f0aff7812 */ /* 0x000fe4000784c0ff */
[----:B-1----:R-:W-:-:S04]  /*06e0*/  MOV R2, 0x2000 ;  /* 0x0000200000027802 */ /* 0x002fc80000000f00 */
[----:B------:R2:W-:Y:S07]  /*06f0*/  SYNCS.ARRIVE.TRANS64 RZ, [R3+URZ+0x12040], R2 ;  /* 0x0120400203ff79a7 */ /* 0x0005ee000800003f */
[----:B------:R-:W-:Y:S05]  /*0700*/  @!P2 BRA `(.L_x_8) ;  /* 0x000000000004a947 */ /* 0x000fea0003800000 */
[----:B------:R-:W-:Y:S01]  /*0710*/  BPT.TRAP 0x1 ;  /* 0x000000040000795c */ /* 0x000fe20000300000 */
.L_x_8:
[----:B------:R-:W-:Y:S01]  /*0720*/  R2UR UR8, R3 ;  /* 0x00000000030872ca */ /* 0x000fe200000e0000 */
[----:B------:R-:W-:Y:S01]  /*0730*/  ULDC.64 UR4, c[0x0][0x198] ;  /* 0x0000660000047ab9 */ /* 0x000fe20000000a00 */
[----:B------:R-:W-:Y:S01]  /*0740*/  R2UR UR11, R0 ;  /* 0x00000000000b72ca */ /* 0x000fe200000e0000 */
[----:B------:R-:W-:Y:S01]  /*0750*/  UIADD3 UR4, UP0, UR4, 0xf0, URZ ;  /* 0x000000f004047890 */ /* 0x000fe2000ff1e03f */
[----:B------:R-:W-:Y:S01]  /*0760*/  UMOV UR6, 0x0 ;  /* 0x0000000000067882 */ /* 0x000fe20000000000 */
[----:B------:R-:W-:Y:S02]  /*0770*/  UMOV UR7, 0x10000000 ;  /* 0x1000000000077882 */ /* 0x000fe40000000000 */
[----:B------:R-:W-:Y:S01]  /*0780*/  UIADD3.X UR5, URZ, UR5, URZ, UP0, !UPT ;  /* 0x000000053f057290 */ /* 0x000fe200087fe43f */
[----:B------:R-:W-:Y:S01]  /*0790*/  UMOV UR10, URZ ;  /* 0x0000003f000a7c82 */ /* 0x000fe20008000000 */
[----:B------:R-:W-:Y:S01]  /*07a0*/  UMOV UR12, UR36 ;  /* 0x00000024000c7c82 */ /* 0x000fe20008000000 */
[----:B------:R-:W-:-:S03]  /*07b0*/  UMOV UR13, UR37 ;  /* 0x00000025000d7c82 */ /* 0x000fc60008000000 */
[----:B------:R-:W-:-:S09]  /*07c0*/  UIADD3 UR9, UR8, 0x12040, URZ ;  /* 0x0001204008097890 */ /* 0x000fd2000fffe03f */
[----:B------:R3:W-:Y:S02]  /*07d0*/  UTMALDG.4D [UR8], [UR4], desc[UR6] ;  /* 0x00000608040075b4 */ /* 0x0007e40008019000 */
[----:B---3--:R-:W-:Y:S01]  /*07e0*/  NOP ;  /* 0x0000000000007918 */ /* 0x008fe20000000000 */
.L_x_6:
[----:B------:R-:W-:Y:S05]  /*07f0*/  BSYNC B0 ;  /* 0x0000000000007941 */ /* 0x000fea0003800000 */
.L_x_5:
[----:B------:R-:W3:Y:S01]  /*0800*/  LDC R11, c[0x0][0x28c] ;  /* 0x0000a300ff0b7b82 */ /* 0x000ee20000000800 */
[----:B------:R-:W-:Y:S01]  /*0810*/  BSSY B0, `(.L_x_9) ;  /* 0x0000090000007945 */ /* 0x000fe20003800000 */
[----:B------:R-:W-:Y:S01]  /*0820*/  IMAD.MOV.U32 R6, RZ, RZ, 0x1 ;  /* 0x00000001ff067424 */ /* 0x000fe200078e00ff */
[----:B------:R-:W-:Y:S02]  /*0830*/  MOV R5, RZ ;  /* 0x000000ff00057202 */ /* 0x000fe40000000f00 */
[----:B---3--:R-:W-:-:S04]  /*0840*/  IADD3 R0, R11, 0x7f, RZ ;  /* 0x0000007f0b007810 */ /* 0x008fc80007ffe0ff */
[----:B-12---:R-:W-:-:S04]  /*0850*/  SHF.R.S32.HI R3, RZ, 0x1f, R0 ;  /* 0x0000001fff037819 */ /* 0x006fc80000011400 */
[----:B------:R-:W-:-:S04]  /*0860*/  LEA.HI R3, R3, R0, RZ, 0x7 ;  /* 0x0000000003037211 */ /* 0x000fc800078f38ff */
[----:B------:R-:W-:-:S04]  /*0870*/  SHF.R.S32.HI R13, RZ, 0x7, R3 ;  /* 0x00000007ff0d7819 */ /* 0x000fc80000011403 */
[----:B------:R-:W-:Y:S01]  /*0880*/  SHF.L.U32 R7, R13, 0x1, RZ ;  /* 0x000000010d077819 */ /* 0x000fe200000006ff */
[----:B------:R-:W-:Y:S06]  /*0890*/  @!P1 BRA `(.L_x_10) ;  /* 0x00000008001c9947 */ /* 0x000fec0003800000 */
[----:B------:R-:W-:Y:S02]  /*08a0*/  ISETP.GE.AND P1, PT, R11, 0x1, PT ;  /* 0x000000010b00780c */ /* 0x000fe40003f26270 */
[----:B------:R-:W-:Y:S02]  /*08b0*/  LOP3.LUT R4, R10, 0x1f, RZ, 0xc0, !PT ;  /* 0x0000001f0a047812 */ /* 0x000fe400078ec0ff */
[----:B------:R-:W-:Y:S02]  /*08c0*/  MOV R8, RZ ;  /* 0x000000ff00087202 */ /* 0x000fe40000000f00 */
[----:B------:R-:W-:-:S07]  /*08d0*/  MOV R5, RZ ;  /* 0x000000ff00057202 */ /* 0x000fce0000000f00 */
[----:B------:R-:W-:Y:S05]  /*08e0*/  @!P1 BRA `(.L_x_11) ;  /* 0x0000000000e49947 */ /* 0x000fea0003800000 */
[----:B------:R-:W1:Y:S01]  /*08f0*/  S2R R3, SR_CgaCtaId ;  /* 0x0000000000037919 */ /* 0x000e620000008800 */
[----:B------:R-:W-:Y:S02]  /*0900*/  MOV R0, 0x400 ;  /* 0x0000040000007802 */ /* 0x000fe40000000f00 */
[----:B------:R-:W-:Y:S02]  /*0910*/  MOV R2, 0x1 ;  /* 0x0000000100027802 */ /* 0x000fe40000000f00 */
[----:B------:R-:W-:Y:S02]  /*0920*/  ISETP.NE.AND P2, PT, R16, RZ, PT ;  /* 0x000000ff1000720c */ /* 0x000fe40003f45270 */
[----:B-1----:R-:W-:Y:S02]  /*0930*/  LEA R3, R3, R0, 0x18 ;  /* 0x0000000003037211 */ /* 0x002fe400078ec0ff */
[----:B------:R-:W-:-:S04]  /*0940*/  SHF.L.U32 R0, R2, 0x1f, RZ ;  /* 0x0000001f02007819 */ /* 0x000fc800000006ff */
[----:B------:R-:W1:Y:S02]  /*0950*/  SYNCS.PHASECHK.TRANS64.TRYWAIT P1, [R3+URZ+0x12020], R0 ;  /* 0x01202000030075a7 */ /* 0x000e64000802017f */
[----:B-1----:R-:W-:Y:S05]  /*0960*/  @!P1 BRA `(.L_x_12) ;  /* 0x0000006c008c9947 */ /* 0x002fea0003800000 */
.L_x_60:
[----:B------:R-:W-:Y:S01]  /*0970*/  IMAD.MOV.U32 R5, RZ, RZ, 0x1 ;  /* 0x00000001ff057424 */ /* 0x000fe200078e00ff */
[----:B------:R-:W-:Y:S06]  /*0980*/  @P2 BRA `(.L_x_13) ;  /* 0x0000000000142947 */ /* 0x000fec0003800000 */
[----:B------:R-:W-:Y:S02]  /*0990*/  ISETP.NE.AND P1, PT, R4, RZ, PT ;  /* 0x000000ff0400720c */ /* 0x000fe40003f25270 */
[----:B-1----:R-:W-:-:S04]  /*09a0*/  MOV R0, 0x4000 ;  /* 0x0000400000007802 */ /* 0x002fc80000000f00 */
[----:B------:R2:W-:Y:S07]  /*09b0*/  SYNCS.ARRIVE.TRANS64 RZ, [R3+URZ+0x12000], R0 ;  /* 0x0120000003ff79a7 */ /* 0x0005ee000800003f */
[----:B------:R-:W-:Y:S05]  /*09c0*/  @!P1 BRA `(.L_x_13) ;  /* 0x0000000000049947 */ /* 0x000fea0003800000 */
[----:B------:R-:W-:Y:S01]  /*09d0*/  BPT.TRAP 0x1 ;  /* 0x000000040000795c */ /* 0x000fe20000300000 */
.L_x_13:
[----:B------:R-:W3:Y:S01]  /*09e0*/  S2R R15, SR_CgaCtaId ;  /* 0x00000000000f7919 */ /* 0x000ee20000008800 */
[----:B------:R-:W-:Y:S01]  /*09f0*/  R2UR UR33, R3 ;  /* 0x00000000032172ca */ /* 0x000fe200000e0000 */
[----:B------:R-:W-:Y:S01]  /*0a00*/  ULDC.64 UR4, c[0x0][0x198] ;  /* 0x0000660000047ab9 */ /* 0x000fe20000000a00 */
[----:B-12---:R-:W-:Y:S01]  /*0a10*/  MOV R0, 0x400 ;  /* 0x0000040000007802 */ /* 0x006fe20000000f00 */
[----:B------:R-:W-:Y:S01]  /*0a20*/  UIADD3 UR4, UP0, UR4, 0x1f0, URZ ;  /* 0x000001f004047890 */ /* 0x000fe2000ff1e03f */
[----:B------:R-:W-:Y:S01]  /*0a30*/  MOV R3, 0x1 ;  /* 0x0000000100037802 */ /* 0x000fe20000000f00 */
[----:B------:R-:W-:Y:S01]  /*0a40*/  UMOV UR6, 0x0 ;  /* 0x0000000000067882 */ /* 0x000fe20000000000 */
[----:B------:R-:W-:Y:S01]  /*0a50*/  UMOV UR7, 0x10000000 ;  /* 0x1000000000077882 */ /* 0x000fe20000000000 */
[----:B------:R-:W-:Y:S01]  /*0a60*/  UIADD3.X UR5, URZ, UR5, URZ, UP0, !UPT ;  /* 0x000000053f057290 */ /* 0x000fe200087fe43f */
[----:B------:R-:W-:Y:S01]  /*0a70*/  SHF.L.U32 R3, R3, 0x1f, RZ ;  /* 0x0000001f03037819 */ /* 0x000fe200000006ff */
[----:B------:R-:W-:Y:S01]  /*0a80*/  UMOV UR34, URZ ;  /* 0x0000003f00227c82 */ /* 0x000fe20008000000 */
[----:B------:R-:W-:Y:S01]  /*0a90*/  UMOV UR35, URZ ;  /* 0x0000003f00237c82 */ /* 0x000fe20008000000 */
[----:B------:R-:W-:-:S02]  /*0aa0*/  ISETP.NE.AND P2, PT, R16, RZ, PT ;  /* 0x000000ff1000720c */ /* 0x000fc40003f45270 */
[----:B------:R-:W-:Y:S02]  /*0ab0*/  UIADD3 UR32, UR33, 0x2000, URZ ;  /* 0x0000200021207890 */ /* 0x000fe4000fffe03f */
[----:B------:R-:W-:-:S09]  /*0ac0*/  UIADD3 UR33, UR33, 0x12000, URZ ;  /* 0x0001200021217890 */ /* 0x000fd2000fffe03f */
[----:B------:R1:W-:Y:S01]  /*0ad0*/  UTMALDG.4D [UR32], [UR4], desc[UR6] ;  /* 0x00000620040075b4 */ /* 0x0003e20008019000 */
[----:B---3--:R-:W-:-:S04]  /*0ae0*/  LEA R2, R15, R0, 0x18 ;  /* 0x000000000f027211 */ /* 0x008fc800078ec0ff */
[----:B------:R-:W-:-:S04]  /*0af0*/  LEA R0, R5, R2, 0x3 ;  /* 0x0000000205007211 */ /* 0x000fc800078e18ff */
[----:B------:R-:W2:Y:S02]  /*0b00*/  SYNCS.PHASECHK.TRANS64.TRYWAIT P1, [R0+URZ+0x12020], R3 ;  /* 0x01202003000075a7 */ /* 0x000ea4000802017f */
[----:B-12---:R-:W-:Y:S05]  /*0b10*/  @!P1 BRA `(.L_x_14) ;  /* 0x0000006c00349947 */ /* 0x006fea0003800000 */
.L_x_61:
[----:B------:R-:W-:Y:S01]  /*0b20*/  MOV R8, 0x1 ;  /* 0x0000000100087802 */ /* 0x000fe20000000f00 */
[----:B------:R-:W-:Y:S06]  /*0b30*/  @P2 BRA `(.L_x_15) ;  /* 0x0000000000142947 */ /* 0x000fec0003800000 */
[----:B------:R-:W-:Y:S02]  /*0b40*/  ISETP.NE.AND P1, PT, R4, RZ, PT ;  /* 0x000000ff0400720c */ /* 0x000fe40003f25270 */
[----:B-1----:R-:W-:-:S04]  /*0b50*/  MOV R3, 0x4000 ;  /* 0x0000400000037802 */ /* 0x002fc80000000f00 */
[----:B------:R2:W-:Y:S07]  /*0b60*/  SYNCS.ARRIVE.TRANS64 RZ, [R0+URZ+0x12000], R3 ;  /* 0x0120000300ff79a7 */ /* 0x0005ee000800003f */
[----:B------:R-:W-:Y:S05]  /*0b70*/  @!P1 BRA `(.L_x_15) ;  /* 0x0000000000049947 */ /* 0x000fea0003800000 */
[----:B------:R-:W-:Y:S01]  /*0b80*/  BPT.TRAP 0x1 ;  /* 0x000000040000795c */ /* 0x000fe20000300000 */
.L_x_15:
[C---:B------:R-:W-:Y:S01]  /*0b90*/  IMAD R2, R5.reuse, 0x4000, R2 ;  /* 0x0000400005027824 */ /* 0x040fe200078e0202 */
[----:B------:R-:W-:Y:S01]  /*0ba0*/  R2UR UR33, R0 ;  /* 0x00000000002172ca */ /* 0x000fe200000e0000 */
[----:B------:R-:W-:Y:S01]  /*0bb0*/  ULDC.64 UR4, c[0x0][0x198] ;  /* 0x0000660000047ab9 */ /* 0x000fe20000000a00 */
[----:B------:R-:W-:Y:S01]  /*0bc0*/  UMOV UR6, 0x0 ;  /* 0x0000000000067882 */ /* 0x000fe20000000000 */
[----:B------:R-:W-:Y:S01]  /*0bd0*/  UIADD3 UR4, UP0, UR4, 0x2f0, URZ ;  /* 0x000002f004047890 */ /* 0x000fe2000ff1e03f */
[----:B------:R-:W-:Y:S01]  /*0be0*/  R2UR UR32, R2 ;  /* 0x00000000022072ca */ /* 0x000fe200000e0000 */
[----:B------:R-:W-:Y:S01]  /*0bf0*/  UMOV UR7, 0x10000000 ;  /* 0x1000000000077882 */ /* 0x000fe20000000000 */
[----:B------:R-:W-:Y:S01]  /*0c00*/  UMOV UR34, URZ ;  /* 0x0000003f00227c82 */ /* 0x000fe20008000000 */
[----:B------:R-:W-:Y:S01]  /*0c10*/  UIADD3.X UR5, URZ, UR5, URZ, UP0, !UPT ;  /* 0x000000053f057290 */ /* 0x000fe200087fe43f */
[----:B------:R-:W-:Y:S01]  /*0c20*/  IADD3 R5, R5, 0x1, RZ ;  /* 0x0000000105057810 */ /* 0x000fe20007ffe0ff */
[----:B------:R-:W-:-:S04]  /*0c30*/  UMOV UR35, URZ ;  /* 0x0000003f00237c82 */ /* 0x000fc80008000000 */
[----:B------:R-:W-:-:S04]  /*0c40*/  UIADD3 UR33, UR33, 0x12000, URZ ;  /* 0x0001200021217890 */ /* 0x000fc8000fffe03f */
[----:B------:R-:W-:-:S09]  /*0c50*/  UIADD3 UR32, UR32, 0x2000, URZ ;  /* 0x0000200020207890 */ /* 0x000fd2000fffe03f */
[----:B------:R3:W-:Y:S02]  /*0c60*/  UTMALDG.4D [UR32], [UR4], desc[UR6] ;  /* 0x00000620040075b4 */ /* 0x0007e40008019000 */
[----:B---3--:R-:W-:Y:S01]  /*0c70*/  NOP ;  /* 0x0000000000007918 */ /* 0x008fe20000000000 */
.L_x_11:
[----:B------:R-:W-:Y:S02]  /*0c80*/  ISETP.GE.AND P1, PT, R11, 0x81, PT ;  /* 0x000000810b00780c */ /* 0x000fe40003f26270 */
[----:B------:R-:W-:-:S11]  /*0c90*/  MOV R6, 0x1 ;  /* 0x0000000100067802 */ /* 0x000fd60000000f00 */
[----:B------:R-:W-:Y:S05]  /*0ca0*/  @!P1 BRA `(.L_x_16) ;  /* 0x0000000400149947 */ /* 0x000fea0003800000 */
[----:B-12---:R-:W1:Y:S01]  /*0cb0*/  S2R R3, SR_CgaCtaId ;  /* 0x0000000000037919 */ /* 0x006e620000008800 */
[----:B------:R-:W-:Y:S02]  /*0cc0*/  MOV R0, 0x400 ;  /* 0x0000040000007802 */ /* 0x000fe40000000f00 */
[----:B------:R-:W-:Y:S02]  /*0cd0*/  MOV R2, 0x1 ;  /* 0x0000000100027802 */ /* 0x000fe40000000f00 */
[----:B------:R-:W-:Y:S02]  /*0ce0*/  ISETP.NE.AND P2, PT, R16, RZ, PT ;  /* 0x000000ff1000720c */ /* 0x000fe40003f45270 */
[----:B-1----:R-:W-:Y:S02]  /*0cf0*/  LEA R0, R3, R0, 0x18 ;  /* 0x0000000003007211 */ /* 0x002fe400078ec0ff */
[----:B------:R-:W-:Y:S02]  /*0d00*/  SHF.L.U32 R3, R2, 0x1f, RZ ;  /* 0x0000001f02037819 */ /* 0x000fe400000006ff */
[----:B------:R-:W-:-:S04]  /*0d10*/  LEA R2, R5, R0, 0x3 ;  /* 0x0000000005027211 */ /* 0x000fc800078e18ff */
[----:B------:R-:W1:Y:S02]  /*0d20*/  SYNCS.PHASECHK.TRANS64.TRYWAIT P1, [R2+URZ+0x12020], R3 ;  /* 0x01202003020075a7 */ /* 0x000e64000802017f */
[----:B-1----:R-:W-:Y:S05]  /*0d30*/  @!P1 BRA `(.L_x_17) ;  /* 0x0000006800c09947 */ /* 0x002fea0003800000 */
.L_x_62:
[----:B------:R-:W-:Y:S05]  /*0d40*/  @P2 BRA `(.L_x_18) ;  /* 0x0000000000142947 */ /* 0x000fea0003800000 */
[----:B------:R-:W-:Y:S02]  /*0d50*/  ISETP.NE.AND P1, PT, R4, RZ, PT ;  /* 0x000000ff0400720c */ /* 0x000fe40003f25270 */
[----:B-1----:R-:W-:-:S04]  /*0d60*/  MOV R3, 0x4000 ;  /* 0x0000400000037802 */ /* 0x002fc80000000f00 */
[----:B------:R2:W-:Y:S07]  /*0d70*/  SYNCS.ARRIVE.TRANS64 RZ, [R2+URZ+0x12000], R3 ;  /* 0x0120000302ff79a7 */ /* 0x0005ee000800003f */
[----:B------:R-:W-:Y:S05]  /*0d80*/  @!P1 BRA `(.L_x_18) ;  /* 0x0000000000049947 */ /* 0x000fea0003800000 */
[----:B------:R-:W-:Y:S01]  /*0d90*/  BPT.TRAP 0x1 ;  /* 0x000000040000795c */ /* 0x000fe20000300000 */
.L_x_18:
[----:B-12---:R-:W1:Y:S01]  /*0da0*/  S2R R3, SR_CgaCtaId ;  /* 0x0000000000037919 */ /* 0x006e620000008800 */
[C---:B------:R-:W-:Y:S01]  /*0db0*/  IMAD R0, R5.reuse, 0x4000, R0 ;  /* 0x0000400005007824 */ /* 0x040fe200078e0200 */
[----:B------:R-:W-:Y:S01]  /*0dc0*/  R2UR UR35, R8 ;  /* 0x00000000082372ca */ /* 0x000fe200000e0000 */
[----:B------:R-:W-:Y:S01]  /*0dd0*/  ULDC.64 UR4, c[0x0][0x198] ;  /* 0x0000660000047ab9 */ /* 0x000fe20000000a00 */
[----:B------:R-:W-:Y:S01]  /*0de0*/  R2UR UR33, R2 ;  /* 0x00000000022172ca */ /* 0x000fe200000e0000 */
[----:B------:R-:W-:Y:S01]  /*0df0*/  UIADD3 UR4, UP0, UR4, 0x1f0, URZ ;  /* 0x000001f004047890 */ /* 0x000fe2000ff1e03f */
[----:B------:R-:W-:Y:S01]  /*0e00*/  R2UR UR32, R0 ;  /* 0x00000000002072ca */ /* 0x000fe200000e0000 */
[----:B------:R-:W-:Y:S01]  /*0e10*/  UMOV UR6, 0x0 ;  /* 0x0000000000067882 */ /* 0x000fe20000000000 */
[----:B------:R-:W-:Y:S01]  /*0e20*/  IADD3 R5, R5, 0x1, RZ ;  /* 0x0000000105057810 */ /* 0x000fe20007ffe0ff */
[----:B------:R-:W-:Y:S01]  /*0e30*/  UIADD3.X UR5, URZ, UR5, URZ, UP0, !UPT ;  /* 0x000000053f057290 */ /* 0x000fe200087fe43f */
[----:B------:R-:W-:Y:S01]  /*0e40*/  MOV R0, 0x400 ;  /* 0x0000040000007802 */ /* 0x000fe20000000f00 */
[----:B------:R-:W-:Y:S01]  /*0e50*/  UMOV UR7, 0x10000000 ;  /* 0x1000000000077882 */ /* 0x000fe20000000000 */
[C---:B------:R-:W-:Y:S01]  /*0e60*/  ISETP.NE.AND P2, PT, R5.reuse, 0x4, PT ;  /* 0x000000040500780c */ /* 0x040fe20003f45270 */
[----:B------:R-:W-:Y:S01]  /*0e70*/  UMOV UR34, URZ ;  /* 0x0000003f00227c82 */ /* 0x000fe20008000000 */
[C---:B------:R-:W-:Y:S01]  /*0e80*/  ISETP.NE.AND P1, PT, R5.reuse, 0x4, PT ;  /* 0x000000040500780c */ /* 0x040fe20003f25270 */
[----:B------:R-:W-:Y:S01]  /*0e90*/  USHF.L.U32 UR35, UR35, 0x7, URZ ;  /* 0x0000000723237899 */ /* 0x000fe2000800063f */
[----:B------:R-:W-:Y:S01]  /*0ea0*/  SEL R5, R5, RZ, P2 ;  /* 0x000000ff05057207 */ /* 0x000fe20001000000 */
[----:B------:R-:W-:Y:S01]  /*0eb0*/  UIADD3 UR33, UR33, 0x12000, URZ ;  /* 0x0001200021217890 */ /* 0x000fe2000fffe03f */
[----:B------:R-:W-:Y:S01]  /*0ec0*/  SEL R6, RZ, 0x1, !P1 ;  /* 0x00000001ff067807 */ /* 0x000fe20004800000 */
[----:B------:R-:W-:Y:S01]  /*0ed0*/  UIADD3 UR32, UR32, 0x2000, URZ ;  /* 0x0000200020207890 */ /* 0x000fe2000fffe03f */
[----:B------:R-:W-:-:S08]  /*0ee0*/  ISETP.NE.AND P2, PT, R16, RZ, PT ;  /* 0x000000ff1000720c */ /* 0x000fd00003f45270 */
[----:B------:R2:W-:Y:S01]  /*0ef0*/  UTMALDG.4D [UR32], [UR4], desc[UR6] ;  /* 0x00000620040075b4 */ /* 0x0005e20008019000 */
[----:B-1----:R-:W-:Y:S02]  /*0f00*/  LEA R2, R3, R0, 0x18 ;  /* 0x0000000003027211 */ /* 0x002fe400078ec0ff */
[----:B------:R-:W-:Y:S02]  /*0f10*/  SHF.L.U32 R0, R6, 0x1f, RZ ;  /* 0x0000001f06007819 */ /* 0x000fe400000006ff */
[----:B------:R-:W-:-:S04]  /*0f20*/  LEA R3, R5, R2, 0x3 ;  /* 0x0000000205037211 */ /* 0x000fc800078e18ff */
[----:B------:R-:W1:Y:S02]  /*0f30*/  SYNCS.PHASECHK.TRANS64.TRYWAIT P1, [R3+URZ+0x12020], R0 ;  /* 0x01202000030075a7 */ /* 0x000e64000802017f */
[----:B-12---:R-:W-:Y:S05]  /*0f40*/  @!P1 BRA `(.L_x_19) ;  /* 0x0000006800509947 */ /* 0x006fea0003800000 */
.L_x_63:
[----:B------:R-:W-:Y:S05]  /*0f50*/  @P2 BRA `(.L_x_20) ;  /* 0x0000000000142947 */ /* 0x000fea0003800000 */
[----:B------:R-:W-:Y:S02]  /*0f60*/  ISETP.NE.AND P1, PT, R4, RZ, PT ;  /* 0x000000ff0400720c */ /* 0x000fe40003f25270 */
[----:B-1----:R-:W-:-:S04]  /*0f70*/  MOV R0, 0x4000 ;  /* 0x0000400000007802 */ /* 0x002fc80000000f00 */
[----:B------:R2:W-:Y:S07]  /*0f80*/  SYNCS.ARRIVE.TRANS64 RZ, [R3+URZ+0x12000], R0 ;  /* 0x0120000003ff79a7 */ /* 0x0005ee000800003f */
[----:B------:R-:W-:Y:S05]  /*0f90*/  @!P1 BRA `(.L_x_20) ;  /* 0x0000000000049947 */ /* 0x000fea0003800000 */
[----:B------:R-:W-:Y:S01]  /*0fa0*/  BPT.TRAP 0x1 ;  /* 0x000000040000795c */ /* 0x000fe20000300000 */
.L_x_20:
[----:B------:R-:W-:Y:S01]  /*0fb0*/  LEA R2, R5, R2, 0xe ;  /* 0x0000000205027211 */ /* 0x000fe200078e70ff */
[----:B------:R-:W-:Y:S01]  /*0fc0*/  ULDC.64 UR4, c[0x0][0x198] ;  /* 0x0000660000047ab9 */ /* 0x000fe20000000a00 */
[----:B------:R-:W-:Y:S01]  /*0fd0*/  R2UR UR35, R8 ;  /* 0x00000000082372ca */ /* 0x000fe200000e0000 */
[----:B------:R-:W-:Y:S01]  /*0fe0*/  UIADD3 UR4, UP0, UR4, 0x2f0, URZ ;  /* 0x000002f004047890 */ /* 0x000fe2000ff1e03f */
[----:B------:R-:W-:Y:S01]  /*0ff0*/  R2UR UR33, R3 ;  /* 0x00000000032172ca */ /* 0x000fe200000e0000 */
[----:B------:R-:W-:Y:S01]  /*1000*/  UMOV UR6, 0x0 ;  /* 0x0000000000067882 */ /* 0x000fe20000000000 */
[----:B------:R-:W-:Y:S01]  /*1010*/  R2UR UR32, R2 ;  /* 0x00000000022072ca */ /* 0x000fe200000e0000 */
[----:B------:R-:W-:Y:S01]  /*1020*/  UIADD3.X UR5, URZ, UR5, URZ, UP0, !UPT ;  /* 0x000000053f057290 */ /* 0x000fe200087fe43f */
[----:B------:R-:W-:Y:S01]  /*1030*/  IADD3 R5, R5, 0x1, RZ ;  /* 0x0000000105057810 */ /* 0x000fe20007ffe0ff */
[----:B------:R-:W-:Y:S01]  /*1040*/  UMOV UR7, 0x10000000 ;  /* 0x1000000000077882 */ /* 0x000fe20000000000 */
[----:B------:R-:W-:Y:S01]  /*1050*/  UMOV UR34, URZ ;  /* 0x0000003f00227c82 */ /* 0x000fe20008000000 */
[----:B------:R-:W-:Y:S01]  /*1060*/  VIADD R8, R8, 0x1 ;  /* 0x0000000108087836 */ /* 0x000fe20000000000 */
[----:B------:R-:W-:-:S03]  /*1070*/  ISETP.NE.AND P1, PT, R5, 0x4, PT ;  /* 0x000000040500780c */ /* 0x000fc60003f25270 */
[----:B------:R-:W-:Y:S01]  /*1080*/  USHF.L.U32 UR35, UR35, 0x7, URZ ;  /* 0x0000000723237899 */ /* 0x000fe2000800063f */
[----:B-12---:R-:W-:Y:S01]  /*1090*/  SEL R3, RZ, 0x1, P1 ;  /* 0x00000001ff037807 */ /* 0x006fe20000800000 */
[----:B------:R-:W-:Y:S01]  /*10a0*/  UIADD3 UR33, UR33, 0x12000, URZ ;  /* 0x0001200021217890 */ /* 0x000fe2000fffe03f */
[----:B------:R-:W-:Y:S01]  /*10b0*/  SEL R5, R5, RZ, P1 ;  /* 0x000000ff05057207 */ /* 0x000fe20000800000 */
[----:B------:R-:W-:Y:S01]  /*10c0*/  UIADD3 UR32, UR32, 0x2000, URZ ;  /* 0x0000200020207890 */ /* 0x000fe2000fffe03f */
[----:B------:R-:W-:-:S08]  /*10d0*/  LOP3.LUT R6, R6, R3, RZ, 0x3c, !PT ;  /* 0x0000000306067212 */ /* 0x000fd000078e3cff */
[----:B------:R3:W-:Y:S02]  /*10e0*/  UTMALDG.4D [UR32], [UR4], desc[UR6] ;  /* 0x00000620040075b4 */ /* 0x0007e40008019000 */
[----:B---3--:R-:W-:Y:S01]  /*10f0*/  NOP ;  /* 0x0000000000007918 */ /* 0x008fe20000000000 */
.L_x_16:
[----:B------:R-:W-:-:S07]  /*1100*/  IADD3 R7, R7, -0x4, RZ ;  /* 0xfffffffc07077810 */ /* 0x000fce0007ffe0ff */
.L_x_10:
[----:B------:R-:W-:Y:S05]  /*1110*/  BSYNC B0 ;  /* 0x0000000000007941 */ /* 0x000fea0003800000 */
.L_x_9:
[----:B-12---:R-:W1:Y:S01]  /*1120*/  S2R R3, SR_CgaCtaId ;  /* 0x0000000000037919 */ /* 0x006e620000008800 */
[----:B------:R-:W-:Y:S02]  /*1130*/  MOV R2, 0x400 ;  /* 0x0000040000027802 */ /* 0x000fe40000000f00 */
[----:B------:R-:W-:Y:S02]  /*1140*/  SHF.L.U32 R23, RZ, 0x1f, RZ ;  /* 0x0000001fff177819 */ /* 0x000fe400000006ff */
[----:B-1----:R-:W-:-:S04]  /*1150*/  LEA R2, R3, R2, 0x18 ;  /* 0x0000000203027211 */ /* 0x002fc800078ec0ff */
[----:B------:R-:W1:Y:S02]  /*1160*/  SYNCS.PHASECHK.TRANS64.TRYWAIT P1, [R2+URZ+0x12040], R23 ;  /* 0x01204017020075a7 */ /* 0x000e64000802017f */
[----:B-1----:R-:W-:Y:S05]  /*1170*/  @!P1 BRA `(.L_x_21) ;  /* 0x0000006400d89947 */ /* 0x002fea0003800000 */
.L_x_64:
[----:B------:R-:W2:Y:S01]  /*1180*/  SYNCS.PHASECHK.TRANS64.TRYWAIT P1, [R2+URZ+0x12000], R23 ;  /* 0x01200017020075a7 */ /* 0x000ea2000802017f */
[----:B------:R-:W-:Y:S01]  /*1190*/  MOV R4, RZ ;  /* 0x000000ff00047202 */ /* 0x000fe20000000f00 */
[----:B--2---:R-:W-:Y:S06]  /*11a0*/  @!P1 BRA `(.L_x_22) ;  /* 0x0000006400e09947 */ /* 0x004fec0003800000 */
.L_x_65:
[----:B------:R-:W-:Y:S05]  /*11b0*/  WARPSYNC.ALL ;  /* 0x0000000000007948 */ /* 0x000fea0003800000 */
[C---:B------:R-:W-:Y:S01]  /*11c0*/  R2UR UR14, R2.reuse ;  /* 0x00000000020e72ca */ /* 0x040fe200000e0000 */
[----:B------:R-:W-:Y:S01]  /*11d0*/  WARPGROUP.ARRIVE ;  /* 0x00000000000079c5 */ /* 0x000fe20000000000 */
[----:B------:R-:W-:Y:S01]  /*11e0*/  R2UR UR4, R2 ;  /* 0x00000000020472ca */ /* 0x000fe200000e0000 */
[----:B------:R-:W-:Y:S01]  /*11f0*/  UMOV UR5, 0x40000040 ;  /* 0x4000004000057882 */ /* 0x000fe20000000000 */
[----:B------:R-:W-:Y:S01]  /*1200*/  UMOV UR7, 0x40000040 ;  /* 0x4000004000077882 */ /* 0x000fe20000000000 */
[----:B------:R-:W-:Y:S01]  /*1210*/  UMOV UR17, 0x40000040 ;  /* 0x4000004000117882 */ /* 0x000fe20000000000 */
[----:B------:R-:W-:Y:S01]  /*1220*/  UMOV UR19, 0x40000040 ;  /* 0x4000004000137882 */ /* 0x000fe20000000000 */
[----:B------:R-:W-:Y:S01]  /*1230*/  UMOV UR21, 0x40000040 ;  /* 0x4000004000157882 */ /* 0x000fe20000000000 */
[----:B------:R-:W-:Y:S01]  /*1240*/  UMOV UR23, 0x40000040 ;  /* 0x4000004000177882 */ /* 0x000fe20000000000 */
[----:B------:R-:W-:Y:S01]  /*1250*/  UMOV UR25, 0x40000040 ;  /* 0x4000004000197882 */ /* 0x000fe20000000000 */
[----:B------:R-:W-:-:S03]  /*1260*/  UMOV UR27, 0x40000040 ;  /* 0x40000040001b7882 */ /* 0x000fc60000000000 */
[----:B------:R-:W-:Y:S02]  /*1270*/  UIADD3 UR14, UR14, 0x2000, URZ ;  /* 0x000020000e0e7890 */ /* 0x000fe4000fffe03f */
[----:B------:R-:W-:Y:S02]  /*1280*/  USHF.R.U32.HI UR4, URZ, 0x4, UR4 ;  /* 0x000000043f047899 */ /* 0x000fe40008011604 */
[----:B------:R-:W-:Y:S02]  /*1290*/  USHF.R.U32.HI UR14, URZ, 0x4, UR14 ;  /* 0x000000043f0e7899 */ /* 0x000fe4000801160e */
[----:B------:R-:W-:Y:S02]  /*12a0*/  ULOP3.LUT UR4, UR4, 0x3fff, URZ, 0xc0, !UPT ;  /* 0x00003fff04047892 */ /* 0x000fe4000f8ec03f */
[----:B------:R-:W-:Y:S02]  /*12b0*/  ULOP3.LUT UR14, UR14, 0x3fff, URZ, 0xc0, !UPT ;  /* 0x00003fff0e0e7892 */ /* 0x000fe4000f8ec03f */
[----:B------:R-:W-:-:S02]  /*12c0*/  ULOP3.LUT UR8, UR4, 0x10000, URZ, 0xfc, !UPT ;  /* 0x0001000004087892 */ /* 0x000fc4000f8efc3f */
[----:B------:R-:W-:Y:S02]  /*12d0*/  ULOP3.LUT UR28, UR14, 0x10000, URZ, 0xfc, !UPT ;  /* 0x000100000e1c7892 */ /* 0x000fe4000f8efc3f */
[----:B------:R-:W-:Y:S02]  /*12e0*/  UIADD3 UR16, UR8, 0x2, URZ ;  /* 0x0000000208107890 */ /* 0x000fe4000fffe03f */
[----:B------:R-:W-:Y:S01]  /*12f0*/  UIADD3 UR18, UR28, 0x2, URZ ;  /* 0x000000021c127890 */ /* 0x000fe2000fffe03f */
[----:B------:R-:W-:Y:S02]  /*1300*/  UMOV UR4, UR8 ;  /* 0x0000000800047c82 */ /* 0x000fe40008000000 */
[----:B------:R-:W-:Y:S01]  /*1310*/  UMOV UR6, UR28 ;  /* 0x0000001c00067c82 */ /* 0x000fe20008000000 */
[----:B------:R-:W-:Y:S01]  /*1320*/  UIADD3 UR20, UR8, 0x4, URZ ;  /* 0x0000000408147890 */ /* 0x000fe2000fffe03f */
[----:B------:R-:W-:Y:S01]  /*1330*/  HGMMA.64x128x16.F32.BF16 R24, gdesc[UR4], RZ, !UPT, gsb0 ;  /* 0x01e00000041879f0 */ /* 0x000fe2000c0018ff */
[----:B------:R-:W-:-:S02]  /*1340*/  UIADD3 UR22, UR28, 0x4, URZ ;  /* 0x000000041c167890 */ /* 0x000fc4000fffe03f */
[----:B------:R-:W-:Y:S02]  /*1350*/  UIADD3 UR24, UR8, 0x6, URZ ;  /* 0x0000000608187890 */ /* 0x000fe4000fffe03f */
[----:B------:R-:W-:Y:S01]  /*1360*/  UIADD3 UR26, UR28, 0x6, URZ ;  /* 0x000000061c1a7890 */ /* 0x000fe2000fffe03f */
[----:B------:R-:W-:Y:S01]  /*1370*/  ULDC UR6, c[0x0][0x604] ;  /* 0x0001810000067ab9 */ /* 0x000fe20000000800 */
[----:B------:R-:W-:Y:S02]  /*1380*/  WARPGROUP.DEPBAR.LE gsb0, 0x0 ;  /* 0x00008000000079c5 */ /* 0x000fe40000010000 */
[----:B------:R-:W-:-:S06]  /*1390*/  WARPGROUP.ARRIVE ;  /* 0x00000000000079c5 */ /* 0x000fcc0000000000 */
[----:B------:R-:W-:Y:S03]  /*13a0*/  HGMMA.64x128x16.F32.BF16 R24, gdesc[UR16], R24, gsb0 ;  /* 0x01e00000101879f0 */ /* 0x000fe60008001818 */
[----:B------:R-:W-:Y:S02]  /*13b0*/  WARPGROUP.DEPBAR.LE gsb0, 0x0 ;  /* 0x00008000000079c5 */ /* 0x000fe40000010000 */
[----:B------:R-:W-:-:S07]  /*13c0*/  WARPGROUP.ARRIVE ;  /* 0x00000000000079c5 */ /* 0x000fce0000000000 */
[----:B------:R-:W-:Y:S03]  /*13d0*/  HGMMA.64x128x16.F32.BF16 R24, gdesc[UR20], R24, gsb0 ;  /* 0x01e00000141879f0 */ /* 0x000fe60008001818 */
[----:B------:R-:W-:Y:S02]  /*13e0*/  WARPGROUP.DEPBAR.LE gsb0, 0x0 ;  /* 0x00008000000079c5 */ /* 0x000fe40000010000 */
[----:B------:R-:W-:-:S07]  /*13f0*/  WARPGROUP.ARRIVE ;  /* 0x00000000000079c5 */ /* 0x000fce0000000000 */
[----:B------:R-:W-:Y:S03]  /*1400*/  HGMMA.64x128x16.F32.BF16 R24, gdesc[UR24], R24, gsb0 ;  /* 0x01e00000181879f0 */ /* 0x000fe60008001818 */
[----:B------:R-:W-:Y:S02]  /*1410*/  WARPGROUP.DEPBAR.LE gsb0, 0x0 ;  /* 0x00008000000079c5 */ /* 0x000fe40000010000 */
[----:B------:R-:W-:Y:S01]  /*1420*/  FMNMX R3, R24, R25, !PT ;  /* 0x0000001918037209 */ /* 0x000fe20007800000 */
[----:B------:R-:W3:Y:S01]  /*1430*/  SYNCS.PHASECHK.TRANS64.TRYWAIT P6, [R2+URZ+0x12008], R23 ;  /* 0x01200817020075a7 */ /* 0x000ee200080c017f */
[----:B------:R-:W-:Y:S02]  /*1440*/  FMNMX R15, R26, R27, !PT ;  /* 0x0000001b1a0f7209 */ /* 0x000fe40007800000 */
[----:B------:R-:W-:Y:S02]  /*1450*/  FMNMX R0, R28, R3, !PT ;  /* 0x000000031c007209 */ /* 0x000fe40007800000 */
[----:B------:R-:W-:-:S02]  /*1460*/  FMNMX R12, R30, R15, !PT ;  /* 0x0000000f1e0c7209 */ /* 0x000fc40007800000 */
[----:B------:R-:W-:Y:S02]  /*1470*/  FMNMX R3, R29, R0, !PT ;  /* 0x000000001d037209 */ /* 0x000fe40007800000 */
[----:B------:R-:W-:Y:S02]  /*1480*/  FMNMX R15, R31, R12, !PT ;  /* 0x0000000c1f0f7209 */ /* 0x000fe40007800000 */
[----:B------:R-:W-:Y:S02]  /*1490*/  FMNMX R0, R32, R3, !PT ;  /* 0x0000000320007209 */ /* 0x000fe40007800000 */
        /* <DEDUP_REMOVED lines=54> */
[----:B------:R-:W-:-:S03]  /*1800*/  FMNMX R12, R87, R12, !PT ;  /* 0x0000000c570c7209 */ /* 0x000fc60007800000 */
[----:B------:R-:W4:Y:S04]  /*1810*/  SHFL.BFLY PT, R3, R14, 0x1, 0x1f ;  /* 0x0c201f000e037f89 */ /* 0x000f2800000e0000 */
[----:B------:R-:W5:Y:S01]  /*1820*/  SHFL.BFLY PT, R17, R12, 0x1, 0x1f ;  /* 0x0c201f000c117f89 */ /* 0x000f6200000e0000 */
[----:B----4-:R-:W-:Y:S02]  /*1830*/  FMNMX R15, R14, R3, !PT ;  /* 0x000000030e0f7209 */ /* 0x010fe40007800000 */
[----:B-----5:R-:W-:-:S03]  /*1840*/  FMNMX R17, R12, R17, !PT ;  /* 0x000000110c117209 */ /* 0x020fc60007800000 */
[----:B------:R-:W4:Y:S04]  /*1850*/  SHFL.BFLY PT, R0, R15, 0x2, 0x1f ;  /* 0x0c401f000f007f89 */ /* 0x000f2800000e0000 */
[----:B------:R-:W5:Y:S01]  /*1860*/  SHFL.BFLY PT, R18, R17, 0x2, 0x1f ;  /* 0x0c401f0011127f89 */ /* 0x000f6200000e0000 */
[----:B----4-:R-:W-:-:S04]  /*1870*/  FMNMX R3, R15, R0, !PT ;  /* 0x000000000f037209 */ /* 0x010fc80007800000 */
[----:B------:R-:W-:Y:S02]  /*1880*/  FSETP.NEU.AND P1, PT, R3, -INF , PT ;  /* 0xff8000000300780b */ /* 0x000fe40003f2d000 */
[----:B-----5:R-:W-:Y:S02]  /*1890*/  FMNMX R0, R17, R18, !PT ;  /* 0x0000001211007209 */ /* 0x020fe40007800000 */
[----:B------:R-:W-:Y:S02]  /*18a0*/  FSEL R18, R3, RZ, P1 ;  /* 0x000000ff03127208 */ /* 0x000fe40000800000 */
[----:B------:R-:W-:-:S03]  /*18b0*/  FSETP.NEU.AND P2, PT, R0, -INF , PT ;  /* 0xff8000000000780b */ /* 0x000fc60003f4d000 */
[----:B------:R-:W-:Y:S01]  /*18c0*/  FMUL R18, R18, UR6 ;  /* 0x0000000612127c20 */ /* 0x000fe20008400000 */
[----:B------:R-:W-:-:S03]  /*18d0*/  FSEL R22, R0, RZ, P2 ;  /* 0x000000ff00167208 */ /* 0x000fc60001000000 */
[--C-:B------:R-:W-:Y:S01]  /*18e0*/  FFMA R12, R24, UR6, -R18.reuse ;  /* 0x00000006180c7c23 */ /* 0x100fe20008000812 */
[--C-:B------:R-:W-:Y:S01]  /*18f0*/  FFMA R15, R25, UR6, -R18.reuse ;  /* 0x00000006190f7c23 */ /* 0x100fe20008000812 */
[--C-:B------:R-:W-:Y:S01]  /*1900*/  FFMA R14, R28, UR6, -R18.reuse ;  /* 0x000000061c0e7c23 */ /* 0x100fe20008000812 */
[--C-:B------:R-:W-:Y:S01]  /*1910*/  FFMA R17, R29, UR6, -R18.reuse ;  /* 0x000000061d117c23 */ /* 0x100fe20008000812 */
[----:B------:R-:W-:Y:S01]  /*1920*/  FMUL R22, R22, UR6 ;  /* 0x0000000616167c20 */ /* 0x000fe20008400000 */
[----:B------:R-:W-:Y:S01]  /*1930*/  FSETP.GEU.AND P2, PT, R12, -126, PT ;  /* 0xc2fc00000c00780b */ /* 0x000fe20003f4e000 */
[--C-:B------:R-:W-:Y:S01]  /*1940*/  FFMA R32, R32, UR6, -R18.reuse ;  /* 0x0000000620207c23 */ /* 0x100fe20008000812 */
[----:B------:R-:W-:Y:S01]  /*1950*/  FSETP.GEU.AND P3, PT, R15, -126, PT ;  /* 0xc2fc00000f00780b */ /* 0x000fe20003f6e000 */
[--C-:B------:R-:W-:Y:S01]  /*1960*/  FFMA R33, R33, UR6, -R18.reuse ;  /* 0x0000000621217c23 */ /* 0x100fe20008000812 */
[----:B------:R-:W-:Y:S01]  /*1970*/  FSETP.GEU.AND P4, PT, R14, -126, PT ;  /* 0xc2fc00000e00780b */ /* 0x000fe20003f8e000 */
[--C-:B------:R-:W-:Y:S01]  /*1980*/  FFMA R36, R36, UR6, -R18.reuse ;  /* 0x0000000624247c23 */ /* 0x100fe20008000812 */
[----:B------:R-:W-:Y:S01]  /*1990*/  FSETP.GEU.AND P5, PT, R17, -126, PT ;  /* 0xc2fc00001100780b */ /* 0x000fe20003fae000 */
[--C-:B------:R-:W-:Y:S01]  /*19a0*/  FFMA R37, R37, UR6, -R18.reuse ;  /* 0x0000000625257c23 */ /* 0x100fe20008000812 */
[--C-:B------:R-:W-:Y:S01]  /*19b0*/  FFMA R40, R40, UR6, -R18.reuse ;  /* 0x0000000628287c23 */ /* 0x100fe20008000812 */
[--C-:B------:R-:W-:Y:S01]  /*19c0*/  FFMA R41, R41, UR6, -R18.reuse ;  /* 0x0000000629297c23 */ /* 0x100fe20008000812 */
[--C-:B------:R-:W-:Y:S01]  /*19d0*/  FFMA R44, R44, UR6, -R18.reuse ;  /* 0x000000062c2c7c23 */ /* 0x100fe20008000812 */
[--C-:B------:R-:W-:Y:S01]  /*19e0*/  FFMA R45, R45, UR6, -R18.reuse ;  /* 0x000000062d2d7c23 */ /* 0x100fe20008000812 */
[--C-:B------:R-:W-:Y:S01]  /*19f0*/  FFMA R48, R48, UR6, -R18.reuse ;  /* 0x0000000630307c23 */ /* 0x100fe20008000812 */
[----:B------:R-:W-:Y:S01]  /*1a00*/  @!P2 FMUL R12, R12, 0.5 ;  /* 0x3f0000000c0ca820 */ /* 0x000fe20000400000 */
[--C-:B------:R-:W-:Y:S01]  /*1a10*/  FFMA R49, R49, UR6, -R18.reuse ;  /* 0x0000000631317c23 */ /* 0x100fe20008000812 */
[----:B------:R-:W-:Y:S01]  /*1a20*/  @!P3 FMUL R15, R15, 0.5 ;  /* 0x3f0000000f0fb820 */ /* 0x000fe20000400000 */
[--C-:B------:R-:W-:Y:S01]  /*1a30*/  FFMA R52, R52, UR6, -R18.reuse ;  /* 0x0000000634347c23 */ /* 0x100fe20008000812 */
[----:B------:R-:W-:Y:S01]  /*1a40*/  @!P4 FMUL R14, R14, 0.5 ;  /* 0x3f0000000e0ec820 */ /* 0x000fe20000400000 */
[--C-:B------:R-:W-:Y:S01]  /*1a50*/  FFMA R53, R53, UR6, -R18.reuse ;  /* 0x0000000635357c23 */ /* 0x100fe20008000812 */
[----:B------:R-:W4:Y:S01]  /*1a60*/  MUFU.EX2 R12, R12 ;  /* 0x0000000c000c7308 */ /* 0x000f220000000800 */
[--C-:B------:R-:W-:Y:S01]  /*1a70*/  FFMA R56, R56, UR6, -R18.reuse ;  /* 0x0000000638387c23 */ /* 0x100fe20008000812 */
[--C-:B------:R-:W-:Y:S01]  /*1a80*/  FFMA R57, R57, UR6, -R18.reuse ;  /* 0x0000000639397c23 */ /* 0x100fe20008000812 */
[--C-:B------:R-:W-:Y:S01]  /*1a90*/  FFMA R60, R60, UR6, -R18.reuse ;  /* 0x000000063c3c7c23 */ /* 0x100fe20008000812 */
[--C-:B------:R-:W-:Y:S01]  /*1aa0*/  FFMA R61, R61, UR6, -R18.reuse ;  /* 0x000000063d3d7c23 */ /* 0x100fe20008000812 */
[--C-:B------:R-:W-:Y:S01]  /*1ab0*/  FFMA R64, R64, UR6, -R18.reuse ;  /* 0x0000000640407c23 */ /* 0x100fe20008000812 */
[--C-:B------:R-:W-:Y:S01]  /*1ac0*/  FFMA R65, R65, UR6, -R18.reuse ;  /* 0x0000000641417c23 */ /* 0x100fe20008000812 */
[--C-:B------:R-:W-:Y:S01]  /*1ad0*/  FFMA R68, R68, UR6, -R18.reuse ;  /* 0x0000000644447c23 */ /* 0x100fe20008000812 */
[----:B------:R-:W5:Y:S01]  /*1ae0*/  MUFU.EX2 R15, R15 ;  /* 0x0000000f000f7308 */ /* 0x000f620000000800 */
[--C-:B------:R-:W-:Y:S01]  /*1af0*/  FFMA R69, R69, UR6, -R18.reuse ;  /* 0x0000000645457c23 */ /* 0x100fe20008000812 */
[--C-:B------:R-:W-:Y:S01]  /*1b00*/  FFMA R72, R72, UR6, -R18.reuse ;  /* 0x0000000648487c23 */ /* 0x100fe20008000812 */
[--C-:B------:R-:W-:Y:S01]  /*1b10*/  FFMA R73, R73, UR6, -R18.reuse ;  /* 0x0000000649497c23 */ /* 0x100fe20008000812 */
[--C-:B------:R-:W-:Y:S01]  /*1b20*/  FFMA R76, R76, UR6, -R18.reuse ;  /* 0x000000064c4c7c23 */ /* 0x100fe20008000812 */
[--C-:B------:R-:W-:Y:S01]  /*1b30*/  FFMA R77, R77, UR6, -R18.reuse ;  /* 0x000000064d4d7c23 */ /* 0x100fe20008000812 */
[--C-:B------:R-:W-:Y:S01]  /*1b40*/  FFMA R80, R80, UR6, -R18.reuse ;  /* 0x0000000650507c23 */ /* 0x100fe20008000812 */
[--C-:B------:R-:W-:Y:S01]  /*1b50*/  FFMA R81, R81, UR6, -R18.reuse ;  /* 0x0000000651517c23 */ /* 0x100fe20008000812 */
[----:B------:R-:W1:Y:S01]  /*1b60*/  MUFU.EX2 R14, R14 ;  /* 0x0000000e000e7308 */ /* 0x000e620000000800 */
[--C-:B------:R-:W-:Y:S01]  /*1b70*/  FFMA R84, R84, UR6, -R18.reuse ;  /* 0x0000000654547c23 */ /* 0x100fe20008000812 */
[----:B------:R-:W-:Y:S01]  /*1b80*/  FFMA R85, R85, UR6, -R18 ;  /* 0x0000000655557c23 */ /* 0x000fe20008000812 */
[--C-:B------:R-:W-:Y:S01]  /*1b90*/  FFMA R18, R26, UR6, -R22.reuse ;  /* 0x000000061a127c23 */ /* 0x100fe20008000816 */
[--C-:B------:R-:W-:Y:S01]  /*1ba0*/  FFMA R19, R27, UR6, -R22.reuse ;  /* 0x000000061b137c23 */ /* 0x100fe20008000816 */
[--C-:B------:R-:W-:Y:S01]  /*1bb0*/  FFMA R20, R30, UR6, -R22.reuse ;  /* 0x000000061e147c23 */ /* 0x100fe20008000816 */
[--C-:B------:R-:W-:Y:S01]  /*1bc0*/  FFMA R21, R31, UR6, -R22.reuse ;  /* 0x000000061f157c23 */ /* 0x100fe20008000816 */
[----:B----4-:R-:W-:Y:S01]  /*1bd0*/  @!P2 FMUL R12, R12, R12 ;  /* 0x0000000c0c0ca220 */ /* 0x010fe20000400000 */
[----:B------:R-:W-:Y:S01]  /*1be0*/  FSETP.GEU.AND P1, PT, R18, -126, PT ;  /* 0xc2fc00001200780b */ /* 0x000fe20003f2e000 */
[----:B-----5:R-:W-:Y:S01]  /*1bf0*/  @!P3 FMUL R15, R15, R15 ;  /* 0x0000000f0f0fb220 */ /* 0x020fe20000400000 */
[----:B------:R-:W-:Y:S01]  /*1c00*/  FSETP.GEU.AND P2, PT, R19, -126, PT ;  /* 0xc2fc00001300780b */ /* 0x000fe20003f4e000 */
[----:B------:R-:W-:Y:S01]  /*1c10*/  @!P5 FMUL R17, R17, 0.5 ;  /* 0x3f0000001111d820 */ /* 0x000fe20000400000 */
[----:B------:R-:W-:Y:S01]  /*1c20*/  FSETP.GEU.AND P3, PT, R20, -126, PT ;  /* 0xc2fc00001400780b */ /* 0x000fe20003f6e000 */
[--C-:B------:R-:W-:Y:S01]  /*1c30*/  FFMA R34, R34, UR6, -R22.reuse ;  /* 0x0000000622227c23 */ /* 0x100fe20008000816 */
[--C-:B------:R-:W-:Y:S01]  /*1c40*/  FFMA R35, R35, UR6, -R22.reuse ;  /* 0x0000000623237c23 */ /* 0x100fe20008000816 */
[--C-:B------:R-:W-:Y:S01]  /*1c50*/  FFMA R38, R38, UR6, -R22.reuse ;  /* 0x0000000626267c23 */ /* 0x100fe20008000816 */
[--C-:B------:R-:W-:Y:S01]  /*1c60*/  FFMA R39, R39, UR6, -R22.reuse ;  /* 0x0000000627277c23 */ /* 0x100fe20008000816 */
[----:B-1----:R-:W-:Y:S01]  /*1c70*/  @!P4 FMUL R14, R14, R14 ;  /* 0x0000000e0e0ec220 */ /* 0x002fe20000400000 */
[----:B------:R-:W-:Y:S01]  /*1c80*/  FSETP.GEU.AND P4, PT, R21, -126, PT ;  /* 0xc2fc00001500780b */ /* 0x000fe20003f8e000 */
[----:B------:R-:W1:Y:S01]  /*1c90*/  MUFU.EX2 R17, R17 ;  /* 0x0000001100117308 */ /* 0x000e620000000800 */
        /* <DEDUP_REMOVED lines=11> */
[----:B------:R-:W-:Y:S01]  /*1d50*/  @!P4 FMUL R21, R21, 0.5 ;  /* 0x3f0000001515c820 */ /* 0x000fe20000400000 */
[--C-:B------:R-:W-:Y:S01]  /*1d60*/  FFMA R55, R55, UR6, -R22.reuse ;  /* 0x0000000637377c23 */ /* 0x100fe20008000816 */
[--C-:B------:R-:W-:Y:S01]  /*1d70*/  FFMA R58, R58, UR6, -R22.reuse ;  /* 0x000000063a3a7c23 */ /* 0x100fe20008000816 */
[--C-:B------:R-:W-:Y:S01]  /*1d80*/  FFMA R59, R59, UR6, -R22.reuse ;  /* 0x000000063b3b7c23 */ /* 0x100fe20008000816 */
[----:B------:R-:W2:Y:S01]  /*1d90*/  MUFU.EX2 R19, R19 ;  /* 0x0000001300137308 */ /* 0x000ea20000000800 */
[----:B-1----:R-:W-:Y:S01]  /*1da0*/  @!P5 FMUL R17, R17, R17 ;  /* 0x000000111111d220 */ /* 0x002fe20000400000 */
[----:B------:R-:W-:Y:S01]  /*1db0*/  FSETP.GEU.AND P5, PT, R32, -126, PT ;  /* 0xc2fc00002000780b */ /* 0x000fe20003fae000 */
[--C-:B------:R-:W-:Y:S01]  /*1dc0*/  FFMA R62, R62, UR6, -R22.reuse ;  /* 0x000000063e3e7c23 */ /* 0x100fe20008000816 */
[--C-:B------:R-:W-:Y:S01]  /*1dd0*/  FFMA R63, R63, UR6, -R22.reuse ;  /* 0x000000063f3f7c23 */ /* 0x100fe20008000816 */
[--C-:B------:R-:W-:Y:S01]  /*1de0*/  FFMA R66, R66, UR6, -R22.reuse ;  /* 0x0000000642427c23 */ /* 0x100fe20008000816 */
[--C-:B------:R-:W-:Y:S01]  /*1df0*/  FFMA R67, R67, UR6, -R22.reuse ;  /* 0x0000000643437c23 */ /* 0x100fe20008000816 */
[--C-:B------:R-:W-:Y:S01]  /*1e00*/  FFMA R70, R70, UR6, -R22.reuse ;  /* 0x0000000646467c23 */ /* 0x100fe20008000816 */
[----:B------:R-:W1:Y:S01]  /*1e10*/  MUFU.EX2 R20, R20 ;  /* 0x0000001400147308 */ /* 0x000e620000000800 */
        /* <DEDUP_REMOVED lines=10> */
[----:B------:R-:W-:-:S02]  /*1ec0*/  P2R R24, PR, RZ, 0x20 ;  /* 0x00000020ff187803 */ /* 0x000fc40000000000 */
[----:B------:R-:W-:Y:S01]  /*1ed0*/  FSETP.GEU.AND P5, PT, R33, -126, PT ;  /* 0xc2fc00002100780b */ /* 0x000fe20003fae000 */
[----:B--234-:R-:W-:-:S12]  /*1ee0*/  @!P6 BRA `(.L_x_23) ;  /* 0x0000005800a4e947 */ /* 0x01cfd80003800000 */
.L_x_66:
[----:B------:R-:W-:Y:S01]  /*1ef0*/  @!P1 FMUL R18, R18, R18 ;  /* 0x0000001212129220 */ /* 0x000fe20000400000 */
[----:B------:R-:W-:Y:S01]  /*1f00*/  @!P2 FMUL R19, R19, R19 ;  /* 0x000000131313a220 */ /* 0x000fe20000400000 */
[----:B-1----:R-:W-:Y:S01]  /*1f10*/  @!P3 FMUL R20, R20, R20 ;  /* 0x000000141414b220 */ /* 0x002fe20000400000 */
[----:B------:R-:W-:Y:S01]  /*1f20*/  @!P4 FMUL R21, R21, R21 ;  /* 0x000000151515c220 */ /* 0x000fe20000400000 */
[----:B------:R-:W-:Y:S01]  /*1f30*/  ISETP.NE.AND P6, PT, R24, RZ, PT ;  /* 0x000000ff1800720c */ /* 0x000fe20003fc5270 */
[----:B------:R-:W-:Y:S01]  /*1f40*/  UIADD3 UR6, UR14, 0x400, URZ ;  /* 0x000004000e067890 */ /* 0x000fe2000fffe03f */
[----:B------:R-:W-:Y:S01]  /*1f50*/  F2FP.BF16.F32.PACK_AB R24, R15, R12 ;  /* 0x0000000c0f18723e */ /* 0x000fe200000010ff */
[----:B------:R-:W-:Y:S01]  /*1f60*/  UMOV UR7, 0x40000040 ;  /* 0x4000004000077882 */ /* 0x000fe20000000000 */
[----:B------:R-:W-:Y:S01]  /*1f70*/  F2FP.BF16.F32.PACK_AB R26, R17, R14 ;  /* 0x0000000e111a723e */ /* 0x000fe200000010ff */
[----:B------:R-:W-:Y:S01]  /*1f80*/  @!P5 FMUL R33, R33, 0.5 ;  /* 0x3f0000002121d820 */ /* 0x000fe20000400000 */
[----:B------:R-:W-:-:S02]  /*1f90*/  F2FP.BF16.F32.PACK_AB R25, R19, R18 ;  /* 0x000000121319723e */ /* 0x000fc400000010ff */
[----:B------:R-:W-:Y:S02]  /*1fa0*/  F2FP.BF16.F32.PACK_AB R27, R21, R20 ;  /* 0x00000014151b723e */ /* 0x000fe400000010ff */
[----:B------:R-:W-:Y:S01]  /*1fb0*/  FSETP.GEU.AND P1, PT, R36, -126, PT ;  /* 0xc2fc00002400780b */ /* 0x000fe20003f2e000 */
[----:B------:R-:W1:Y:S01]  /*1fc0*/  MUFU.EX2 R33, R33 ;  /* 0x0000002100217308 */ /* 0x000e620000000800 */
[----:B------:R-:W-:Y:S01]  /*1fd0*/  WARPGROUP.ARRIVE ;  /* 0x00000000000079c5 */ /* 0x000fe20000000000 */
[----:B------:R-:W-:Y:S01]  /*1fe0*/  @!P6 FMUL R32, R32, 0.5 ;  /* 0x3f0000002020e820 */ /* 0x000fe20000400000 */
[----:B------:R-:W-:Y:S02]  /*1ff0*/  FSETP.GEU.AND P2, PT, R37, -126, PT ;  /* 0xc2fc00002500780b */ /* 0x000fe40003f4e000 */
[----:B------:R-:W-:Y:S02]  /*2000*/  FSETP.GEU.AND P3, PT, R34, -126, PT ;  /* 0xc2fc00002200780b */ /* 0x000fe40003f6e000 */
[----:B------:R-:W-:Y:S01]  /*2010*/  HGMMA.64x64x16.F32.BF16 R88, R24, gdesc[UR4].tnspB, RZ, !UPT, gsb0 ;  /* 0x40e0000418587df0 */ /* 0x000fe2000c0018ff */
[----:B------:R-:W3:Y:S01]  /*2020*/  MUFU.EX2 R32, R32 ;  /* 0x0000002000207308 */ /* 0x000ee20000000800 */
[----:B------:R-:W-:Y:S01]  /*2030*/  FSETP.GEU.AND P4, PT, R35, -126, PT ;  /* 0xc2fc00002300780b */ /* 0x000fe20003f8e000 */
[----:B------:R-:W-:-:S02]  /*2040*/  UIADD3 UR6, UR14, 0x480, URZ ;  /* 0x000004800e067890 */ /* 0x000fc4000fffe03f */
[----:B------:R-:W-:Y:S01]  /*2050*/  @!P1 FMUL R36, R36, 0.5 ;  /* 0x3f00000024249820 */ /* 0x000fe20000400000 */
[----:B------:R-:W-:-:S03]  /*2060*/  UMOV UR7, 0x40000040 ;  /* 0x4000004000077882 */ /* 0x000fc60000000000 */
[----:B------:R-:W-:Y:S01]  /*2070*/  @!P2 FMUL R37, R37, 0.5 ;  /* 0x3f0000002525a820 */ /* 0x000fe20000400000 */
[----:B-1----:R-:W-:Y:S01]  /*2080*/  @!P5 FMUL R33, R33, R33 ;  /* 0x000000212121d220 */ /* 0x002fe20000400000 */
[----:B------:R-:W-:Y:S01]  /*2090*/  FSETP.GEU.AND P5, PT, R39, -126, PT ;  /* 0xc2fc00002700780b */ /* 0x000fe20003fae000 */
[----:B------:R-:W-:Y:S01]  /*20a0*/  @!P3 FMUL R34, R34, 0.5 ;  /* 0x3f0000002222b820 */ /* 0x000fe20000400000 */
[----:B------:R-:W1:Y:S02]  /*20b0*/  MUFU.EX2 R36, R36 ;  /* 0x0000002400247308 */ /* 0x000e640000000800 */
[----:B------:R-:W-:Y:S01]  /*20c0*/  @!P4 FMUL R35, R35, 0.5 ;  /* 0x3f0000002323c820 */ /* 0x000fe20000400000 */
[----:B---3--:R-:W-:Y:S01]  /*20d0*/  @!P6 FMUL R32, R32, R32 ;  /* 0x000000202020e220 */ /* 0x008fe20000400000 */
[----:B------:R-:W-:-:S04]  /*20e0*/  FSETP.GEU.AND P6, PT, R38, -126, PT ;  /* 0xc2fc00002600780b */ /* 0x000fc80003fce000 */
[----:B------:R-:W3:Y:S03]  /*20f0*/  MUFU.EX2 R37, R37 ;  /* 0x0000002500257308 */ /* 0x000ee60000000800 */
[----:B------:R-:W-:-:S05]  /*2100*/  @!P5 FMUL R39, R39, 0.5 ;  /* 0x3f0000002727d820 */ /* 0x000fca0000400000 */
[----:B------:R-:W4:Y:S01]  /*2110*/  MUFU.EX2 R34, R34 ;  /* 0x0000002200227308 */ /* 0x000f220000000800 */
[----:B-1----:R-:W-:Y:S01]  /*2120*/  @!P1 FMUL R36, R36, R36 ;  /* 0x0000002424249220 */ /* 0x002fe20000400000 */
[----:B------:R-:W-:Y:S01]  /*2130*/  FSETP.GEU.AND P1, PT, R40, -126, PT ;  /* 0xc2fc00002800780b */ /* 0x000fe20003f2e000 */
[----:B------:R-:W-:-:S05]  /*2140*/  @!P6 FMUL R38, R38, 0.5 ;  /* 0x3f0000002626e820 */ /* 0x000fca0000400000 */
[----:B------:R-:W1:Y:S01]  /*2150*/  MUFU.EX2 R35, R35 ;  /* 0x0000002300237308 */ /* 0x000e620000000800 */
[----:B---3--:R-:W-:Y:S01]  /*2160*/  @!P2 FMUL R37, R37, R37 ;  /* 0x000000252525a220 */ /* 0x008fe20000400000 */
[----:B------:R-:W-:-:S05]  /*2170*/  FSETP.GEU.AND P2, PT, R41, -126, PT ;  /* 0xc2fc00002900780b */ /* 0x000fca0003f4e000 */
[----:B------:R-:W-:Y:S01]  /*2180*/  @!P1 FMUL R40, R40, 0.5 ;  /* 0x3f00000028289820 */ /* 0x000fe20000400000 */
[----:B------:R-:W3:Y:S01]  /*2190*/  MUFU.EX2 R38, R38 ;  /* 0x0000002600267308 */ /* 0x000ee20000000800 */
[----:B----4-:R-:W-:Y:S01]  /*21a0*/  @!P3 FMUL R34, R34, R34 ;  /* 0x000000222222b220 */ /* 0x010fe20000400000 */
[----:B------:R-:W-:-:S05]  /*21b0*/  FSETP.GEU.AND P3, PT, R44, -126, PT ;  /* 0xc2fc00002c00780b */ /* 0x000fca0003f6e000 */
[----:B------:R-:W-:Y:S01]  /*21c0*/  @!P2 FMUL R41, R41, 0.5 ;  /* 0x3f0000002929a820 */ /* 0x000fe20000400000 */
[----:B--2---:R-:W2:Y:S01]  /*21d0*/  MUFU.EX2 R23, R39 ;  /* 0x0000002700177308 */ /* 0x004ea20000000800 */
[----:B-1----:R-:W-:Y:S01]  /*21e0*/  @!P4 FMUL R35, R35, R35 ;  /* 0x000000232323c220 */ /* 0x002fe20000400000 */
[----:B------:R-:W-:-:S05]  /*21f0*/  FSETP.GEU.AND P4, PT, R42, -126, PT ;  /* 0xc2fc00002a00780b */ /* 0x000fca0003f8e000 */
[----:B------:R-:W-:Y:S01]  /*2200*/  @!P3 FMUL R44, R44, 0.5 ;  /* 0x3f0000002c2cb820 */ /* 0x000fe20000400000 */
[----:B------:R-:W1:Y:S01]  /*2210*/  MUFU.EX2 R40, R40 ;  /* 0x0000002800287308 */ /* 0x000e620000000800 */
[----:B---3--:R-:W-:Y:S01]  /*2220*/  @!P6 FMUL R38, R38, R38 ;  /* 0x000000262626e220 */ /* 0x008fe20000400000 */
[----:B------:R-:W-:-:S05]  /*2230*/  FSETP.GEU.AND P6, PT, R45, -126, PT ;  /* 0xc2fc00002d00780b */ /* 0x000fca0003fce000 */
[----:B------:R-:W-:Y:S01]  /*2240*/  @!P4 FMUL R42, R42, 0.5 ;  /* 0x3f0000002a2ac820 */ /* 0x000fe20000400000 */
[----:B------:R-:W3:Y:S01]  /*2250*/  MUFU.EX2 R41, R41 ;  /* 0x0000002900297308 */ /* 0x000ee20000000800 */
[----:B--2---:R-:W-:Y:S01]  /*2260*/  @!P5 FMUL R23, R23, R23 ;  /* 0x000000171717d220 */ /* 0x004fe20000400000 */
[----:B------:R-:W-:-:S05]  /*2270*/  FSETP.GEU.AND P5, PT, R43, -126, PT ;  /* 0xc2fc00002b00780b */ /* 0x000fca0003fae000 */
[----:B------:R-:W-:Y:S01]  /*2280*/  @!P6 FMUL R45, R45, 0.5 ;  /* 0x3f0000002d2de820 */ /* 0x000fe20000400000 */
[----:B------:R-:W2:Y:S01]  /*2290*/  MUFU.EX2 R44, R44 ;  /* 0x0000002c002c7308 */ /* 0x000ea20000000800 */
[----:B------:R-:W-:Y:S02]  /*22a0*/  WARPGROUP.DEPBAR.LE gsb0, 0x0 ;  /* 0x00008000000079c5 */ /* 0x000fe40000010000 */
[----:B------:R-:W-:Y:S01]  /*22b0*/  F2FP.BF16.F32.PACK_AB R24, R33, R32 ;  /* 0x000000202118723e */ /* 0x000fe200000010ff */
[----:B-1----:R-:W-:Y:S01]  /*22c0*/  @!P1 FMUL R40, R40, R40 ;  /* 0x0000002828289220 */ /* 0x002fe20000400000 */
[----:B------:R-:W-:Y:S02]  /*22d0*/  F2FP.BF16.F32.PACK_AB R26, R37, R36 ;  /* 0x00000024251a723e */ /* 0x000fe400000010ff */
[----:B------:R-:W-:Y:S01]  /*22e0*/  F2FP.BF16.F32.PACK_AB R25, R35, R34 ;  /* 0x000000222319723e */ /* 0x000fe200000010ff */
[----:B------:R-:W-:Y:S01]  /*22f0*/  @!P5 FMUL R43, R43, 0.5 ;  /* 0x3f0000002b2bd820 */ /* 0x000fe20000400000 */
[----:B------:R-:W-:Y:S01]  /*2300*/  F2FP.BF16.F32.PACK_AB R27, R23, R38 ;  /* 0x00000026171b723e */ /* 0x000fe200000010ff */
[----:B---3--:R-:W-:Y:S01]  /*2310*/  @!P2 FMUL R41, R41, R41 ;  /* 0x000000292929a220 */ /* 0x008fe20000400000 */
[----:B------:R-:W-:Y:S01]  /*2320*/  FSETP.GEU.AND P1, PT, R46, -126, PT ;  /* 0xc2fc00002e00780b */ /* 0x000fe20003f2e000 */
[----:B------:R-:W1:Y:S01]  /*2330*/  MUFU.EX2 R45, R45 ;  /* 0x0000002d002d7308 */ /* 0x000e620000000800 */
[----:B------:R-:W-:Y:S01]  /*2340*/  WARPGROUP.ARRIVE ;  /* 0x00000000000079c5 */ /* 0x000fe20000000000 */
[----:B------:R-:W-:Y:S01]  /*2350*/  FSETP.GEU.AND P2, PT, R47, -126, PT ;  /* 0xc2fc00002f00780b */ /* 0x000fe20003f4e000 */
[----:B--2---:R-:W-:Y:S01]  /*2360*/  @!P3 FMUL R44, R44, R44 ;  /* 0x0000002c2c2cb220 */ /* 0x004fe20000400000 */
[----:B------:R-:W-:-:S03]  /*2370*/  FSETP.GEU.AND P3, PT, R48, -126, PT ;  /* 0xc2fc00003000780b */ /* 0x000fc60003f6e000 */
[----:B------:R-:W-:Y:S01]  /*2380*/  HGMMA.64x64x16.F32.BF16 R88, R24, gdesc[UR4].tnspB, R88, gsb0 ;  /* 0x40e0000418587df0 */ /* 0x000fe20008001858 */
[----:B------:R-:W2:Y:S01]  /*2390*/  MUFU.EX2 R42, R42 ;  /* 0x0000002a002a7308 */ /* 0x000ea20000000800 */
[----:B------:R-:W-:Y:S01]  /*23a0*/  UIADD3 UR6, UR14, 0x500, URZ ;  /* 0x000005000e067890 */ /* 0x000fe2000fffe03f */
[----:B------:R-:W-:Y:S02]  /*23b0*/  UMOV UR7, 0x40000040 ;  /* 0x4000004000077882 */ /* 0x000fe40000000000 */
[----:B------:R-:W-:-:S03]  /*23c0*/  @!P1 FMUL R46, R46, 0.5 ;  /* 0x3f0000002e2e9820 */ /* 0x000fc60000400000 */
[----:B------:R-:W-:Y:S01]  /*23d0*/  @!P2 FMUL R47, R47, 0.5 ;  /* 0x3f0000002f2fa820 */ /* 0x000fe20000400000 */
[----:B------:R-:W3:Y:S01]  /*23e0*/  MUFU.EX2 R43, R43 ;  /* 0x0000002b002b7308 */ /* 0x000ee20000000800 */
[----:B-1----:R-:W-:Y:S01]  /*23f0*/  @!P6 FMUL R45, R45, R45 ;  /* 0x0000002d2d2de220 */ /* 0x002fe20000400000 */
[----:B------:R-:W-:Y:S01]  /*2400*/  FSETP.GEU.AND P6, PT, R49, -126, PT ;  /* 0xc2fc00003100780b */ /* 0x000fe20003fce000 */
[----:B------:R-:W-:-:S05]  /*2410*/  @!P3 FMUL R48, R48, 0.5 ;  /* 0x3f0000003030b820 */ /* 0x000fca0000400000 */
[----:B------:R-:W1:Y:S01]  /*2420*/  MUFU.EX2 R46, R46 ;  /* 0x0000002e002e7308 */ /* 0x000e620000000800 */
[----:B--2---:R-:W-:Y:S01]  /*2430*/  @!P4 FMUL R42, R42, R42 ;  /* 0x0000002a2a2ac220 */ /* 0x004fe20000400000 */
[----:B------:R-:W-:-:S05]  /*2440*/  FSETP.GEU.AND P4, PT, R52, -126, PT ;  /* 0xc2fc00003400780b */ /* 0x000fca0003f8e000 */
[----:B------:R-:W-:Y:S01]  /*2450*/  @!P6 FMUL R49, R49, 0.5 ;  /* 0x3f0000003131e820 */ /* 0x000fe20000400000 */
[----:B------:R-:W2:Y:S01]  /*2460*/  MUFU.EX2 R29, R47 ;  /* 0x0000002f001d7308 */ /* 0x000ea20000000800 */
[----:B---3--:R-:W-:Y:S01]  /*2470*/  @!P5 FMUL R43, R43, R43 ;  /* 0x0000002b2b2bd220 */ /* 0x008fe20000400000 */
[----:B------:R-:W-:-:S05]  /*2480*/  FSETP.GEU.AND P5, PT, R51, -126, PT ;  /* 0xc2fc00003300780b */ /* 0x000fca0003fae000 */
[----:B------:R-:W-:Y:S01]  /*2490*/  @!P4 FMUL R52, R52, 0.5 ;  /* 0x3f0000003434c820 */ /* 0x000fe20000400000 */
[----:B------:R-:W3:Y:S01]  /*24a0*/  MUFU.EX2 R48, R48 ;  /* 0x0000003000307308 */ /* 0x000ee20000000800 */
[----:B-1----:R-:W-:Y:S01]  /*24b0*/  @!P1 FMUL R46, R46, R46 ;  /* 0x0000002e2e2e9220 */ /* 0x002fe20000400000 */
[----:B------:R-:W-:-:S05]  /*24c0*/  FSETP.GEU.AND P1, PT, R50, -126, PT ;  /* 0xc2fc00003200780b */ /* 0x000fca0003f2e000 */
[----:B------:R-:W-:Y:S01]  /*24d0*/  @!P5 FMUL R51, R51, 0.5 ;  /* 0x3f0000003333d820 */ /* 0x000fe20000400000 */
        /* <DEDUP_REMOVED lines=18> */
[----:B------:R-:W-:Y:S01]  /*2600*/  FSETP.GEU.AND P1, PT, R60, -126, PT ;  /* 0xc2fc00003c00780b */ /* 0x000fe20003f2e000 */
[----:B------:R-:W-:Y:S02]  /*2610*/  WARPGROUP.DEPBAR.LE gsb0, 0x0 ;  /* 0x00008000000079c5 */ /* 0x000fe40000010000 */
[----:B------:R-:W-:-:S03]  /*2620*/  F2FP.BF16.F32.PACK_AB R24, R41, R40 ;  /* 0x000000282918723e */ /* 0x000fc600000010ff */
[----:B------:R-:W3:Y:S01]  /*2630*/  MUFU.EX2 R54, R54 ;  /* 0x0000003600367308 */ /* 0x000ee20000000800 */
[----:B------:R-:W-:Y:S01]  /*2640*/  F2FP.BF16.F32.PACK_AB R26, R45, R44 ;  /* 0x0000002c2d1a723e */ /* 0x000fe200000010ff */
[----:B-1----:R-:W-:Y:S01]  /*2650*/  @!P2 FMUL R53, R53, R53 ;  /* 0x000000353535a220 */ /* 0x002fe20000400000 */
[----:B------:R-:W-:Y:S01]  /*2660*/  F2FP.BF16.F32.PACK_AB R25, R43, R42 ;  /* 0x0000002a2b19723e */ /* 0x000fe200000010ff */
[----:B------:R-:W-:Y:S01]  /*2670*/  @!P4 FMUL R56, R56, 0.5 ;  /* 0x3f0000003838c820 */ /* 0x000fe20000400000 */
[----:B------:R-:W-:Y:S02]  /*2680*/  F2FP.BF16.F32.PACK_AB R27, R29, R46 ;  /* 0x0000002e1d1b723e */ /* 0x000fe400000010ff */
[----:B------:R-:W-:Y:S01]  /*2690*/  FSETP.GEU.AND P2, PT, R57, -126, PT ;  /* 0xc2fc00003900780b */ /* 0x000fe20003f4e000 */
[----:B------:R-:W1:Y:S01]  /*26a0*/  MUFU.EX2 R31, R55 ;  /* 0x00000037001f7308 */ /* 0x000e620000000800 */
[----:B------:R-:W-:Y:S01]  /*26b0*/  WARPGROUP.ARRIVE ;  /* 0x00000000000079c5 */ /* 0x000fe20000000000 */
[----:B--2---:R-:W-:Y:S01]  /*26c0*/  @!P5 FMUL R51, R51, R51 ;  /* 0x000000333333d220 */ /* 0x004fe20000400000 */
[----:B------:R-:W-:Y:S01]  /*26d0*/  FSETP.GEU.AND P5, PT, R59, -126, PT ;  /* 0xc2fc00003b00780b */ /* 0x000fe20003fae000 */
[----:B------:R-:W-:-:S03]  /*26e0*/  @!P1 FMUL R60, R60, 0.5 ;  /* 0x3f0000003c3c9820 */ /* 0x000fc60000400000 */
[----:B------:R-:W-:Y:S01]  /*26f0*/  HGMMA.64x64x16.F32.BF16 R88, R24, gdesc[UR4].tnspB, R88, gsb0 ;  /* 0x40e0000418587df0 */ /* 0x000fe20008001858 */
[----:B------:R-:W-:Y:S01]  /*2700*/  UIADD3 UR6, UR14, 0x580, URZ ;  /* 0x000005800e067890 */ /* 0x000fe2000fffe03f */
[----:B---3--:R-:W-:Y:S01]  /*2710*/  @!P3 FMUL R54, R54, R54 ;  /* 0x000000363636b220 */ /* 0x008fe20000400000 */
[----:B------:R-:W-:Y:S01]  /*2720*/  UMOV UR7, 0x40000040 ;  /* 0x4000004000077882 */ /* 0x000fe20000000000 */
[----:B------:R-:W2:Y:S01]  /*2730*/  MUFU.EX2 R39, R56 ;  /* 0x0000003800277308 */ /* 0x000ea20000000800 */
[----:B------:R-:W-:Y:S01]  /*2740*/  @!P2 FMUL R57, R57, 0.5 ;  /* 0x3f0000003939a820 */ /* 0x000fe20000400000 */
[----:B------:R-:W-:-:S03]  /*2750*/  FSETP.GEU.AND P3, PT, R58, -126, PT ;  /* 0xc2fc00003a00780b */ /* 0x000fc60003f6e000 */
[----:B------:R-:W-:Y:S01]  /*2760*/  @!P5 FMUL R59, R59, 0.5 ;  /* 0x3f0000003b3bd820 */ /* 0x000fe20000400000 */
[----:B-1----:R-:W-:Y:S01]  /*2770*/  @!P6 FMUL R31, R31, R31 ;  /* 0x0000001f1f1fe220 */ /* 0x002fe20000400000 */
[----:B------:R-:W-:Y:S01]  /*2780*/  FSETP.GEU.AND P6, PT, R61, -126, PT ;  /* 0xc2fc00003d00780b */ /* 0x000fe20003fce000 */
[----:B------:R-:W1:Y:S07]  /*2790*/  MUFU.EX2 R30, R57 ;  /* 0x00000039001e7308 */ /* 0x000e6e0000000800 */
[----:B------:R-:W-:Y:S01]  /*27a0*/  @!P3 FMUL R58, R58, 0.5 ;  /* 0x3f0000003a3ab820 */ /* 0x000fe20000400000 */
[----:B------:R-:W3:Y:S01]  /*27b0*/  MUFU.EX2 R47, R60 ;  /* 0x0000003c002f7308 */ /* 0x000ee20000000800 */
[----:B--2---:R-:W-:Y:S01]  /*27c0*/  @!P4 FMUL R39, R39, R39 ;  /* 0x000000272727c220 */ /* 0x004fe20000400000 */
[----:B------:R-:W-:-:S02]  /*27d0*/  FSETP.GEU.AND P4, PT, R62, -126, PT ;  /* 0xc2fc00003e00780b */ /* 0x000fc40003f8e000 */
[----:B------:R-:W-:Y:S01]  /*27e0*/  @!P6 FMUL R61, R61, 0.5 ;  /* 0x3f0000003d3de820 */ /* 0x000fe20000400000 */
[----:B------:R-:W-:-:S03]  /*27f0*/  FADD R12, R12, R39 ;  /* 0x000000270c0c7221 */ /* 0x000fc60000000000 */
[----:B------:R-:W2:Y:S01]  /*2800*/  MUFU.EX2 R28, R61 ;  /* 0x0000003d001c7308 */ /* 0x000ea20000000800 */
[----:B-1----:R-:W-:Y:S01]  /*2810*/  @!P2 FMUL R30, R30, R30 ;  /* 0x0000001e1e1ea220 */ /* 0x002fe20000400000 */
[----:B------:R-:W-:-:S03]  /*2820*/  FSETP.GEU.AND P2, PT, R63, -126, PT ;  /* 0xc2fc00003f00780b */ /* 0x000fc60003f4e000 */
[----:B------:R-:W-:Y:S02]  /*2830*/  FADD R15, R15, R30 ;  /* 0x0000001e0f0f7221 */ /* 0x000fe40000000000 */
[----:B------:R-:W-:Y:S01]  /*2840*/  @!P4 FMUL R62, R62, 0.5 ;  /* 0x3f0000003e3ec820 */ /* 0x000fe20000400000 */
[----:B------:R-:W1:Y:S01]  /*2850*/  MUFU.EX2 R55, R58 ;  /* 0x0000003a00377308 */ /* 0x000e620000000800 */
[----:B---3--:R-:W-:Y:S01]  /*2860*/  @!P1 FMUL R47, R47, R47 ;  /* 0x0000002f2f2f9220 */ /* 0x008fe20000400000 */
[----:B------:R-:W-:-:S03]  /*2870*/  FSETP.GEU.AND P1, PT, R64, -126, PT ;  /* 0xc2fc00004000780b */ /* 0x000fc60003f2e000 */
[----:B------:R-:W-:Y:S02]  /*2880*/  FADD R14, R14, R47 ;  /* 0x0000002f0e0e7221 */ /* 0x000fe40000000000 */
[----:B------:R-:W-:Y:S01]  /*2890*/  @!P2 FMUL R63, R63, 0.5 ;  /* 0x3f0000003f3fa820 */ /* 0x000fe20000400000 */
[----:B------:R-:W3:Y:S01]  /*28a0*/  MUFU.EX2 R56, R59 ;  /* 0x0000003b00387308 */ /* 0x000ee20000000800 */
[----:B--2---:R-:W-:Y:S01]  /*28b0*/  @!P6 FMUL R28, R28, R28 ;  /* 0x0000001c1c1ce220 */ /* 0x004fe20000400000 */
[----:B------:R-:W-:-:S03]  /*28c0*/  FSETP.GEU.AND P6, PT, R65, -126, PT ;  /* 0xc2fc00004100780b */ /* 0x000fc60003fce000 */
[----:B------:R-:W-:Y:S02]  /*28d0*/  FADD R17, R17, R28 ;  /* 0x0000001c11117221 */ /* 0x000fe40000000000 */
[----:B------:R-:W-:Y:S01]  /*28e0*/  @!P1 FMUL R64, R64, 0.5 ;  /* 0x3f00000040409820 */ /* 0x000fe20000400000 */
        /* <DEDUP_REMOVED lines=17> */
[----:B------:R-:W-:Y:S02]  /*2a00*/  WARPGROUP.DEPBAR.LE gsb0, 0x0 ;  /* 0x00008000000079c5 */ /* 0x000fe40000010000 */
[----:B------:R-:W-:Y:S01]  /*2a10*/  F2FP.BF16.F32.PACK_AB R24, R49, R48 ;  /* 0x000000303118723e */ /* 0x000fe200000010ff */
[----:B------:R-:W-:Y:S01]  /*2a20*/  FADD R21, R21, R60 ;  /* 0x0000003c15157221 */ /* 0x000fe20000000000 */
[----:B------:R-:W-:Y:S01]  /*2a30*/  F2FP.BF16.F32.PACK_AB R26, R53, R52 ;  /* 0x00000034351a723e */ /* 0x000fe200000010ff */
[----:B------:R-:W-:Y:S01]  /*2a40*/  @!P4 FMUL R69, R69, 0.5 ;  /* 0x3f0000004545c820 */ /* 0x000fe20000400000 */
[----:B------:R-:W-:Y:S01]  /*2a50*/  F2FP.BF16.F32.PACK_AB R25, R51, R50 ;  /* 0x000000323319723e */ /* 0x000fe200000010ff */
[----:B---3--:R-:W-:Y:S01]  /*2a60*/  @!P1 FMUL R59, R59, R59 ;  /* 0x0000003b3b3b9220 */ /* 0x008fe20000400000 */
[----:B------:R-:W-:Y:S01]  /*2a70*/  F2FP.BF16.F32.PACK_AB R27, R31, R54 ;  /* 0x000000361f1b723e */ /* 0x000fe200000010ff */
[----:B------:R-:W1:Y:S01]  /*2a80*/  MUFU.EX2 R61, R68 ;  /* 0x00000044003d7308 */ /* 0x000e620000000800 */
[----:B------:R-:W-:Y:S01]  /*2a90*/  FSETP.GEU.AND P2, PT, R66, -126, PT ;  /* 0xc2fc00004200780b */ /* 0x000fe20003f4e000 */
[----:B------:R-:W-:Y:S01]  /*2aa0*/  FADD R32, R32, R59 ;  /* 0x0000003b20207221 */ /* 0x000fe20000000000 */
[----:B------:R-:W-:Y:S01]  /*2ab0*/  WARPGROUP.ARRIVE ;  /* 0x00000000000079c5 */ /* 0x000fe20000000000 */
[----:B------:R-:W-:Y:S01]  /*2ac0*/  FSETP.GEU.AND P1, PT, R70, -126, PT ;  /* 0xc2fc00004600780b */ /* 0x000fe20003f2e000 */
[----:B--2---:R-:W-:Y:S01]  /*2ad0*/  @!P6 FMUL R62, R62, R62 ;  /* 0x0000003e3e3ee220 */ /* 0x004fe20000400000 */
[----:B------:R-:W-:-:S02]  /*2ae0*/  FSETP.GEU.AND P6, PT, R71, -126, PT ;  /* 0xc2fc00004700780b */ /* 0x000fc40003fce000 */
[----:B------:R-:W2:Y:S01]  /*2af0*/  MUFU.EX2 R58, R69 ;  /* 0x00000045003a7308 */ /* 0x000ea20000000800 */
[----:B------:R-:W-:Y:S01]  /*2b00*/  HGMMA.64x64x16.F32.BF16 R88, R24, gdesc[UR4].tnspB, R88, gsb0 ;  /* 0x40e0000418587df0 */ /* 0x000fe20008001858 */
[----:B------:R-:W-:Y:S01]  /*2b10*/  UIADD3 UR6, UR14, 0x600, URZ ;  /* 0x000006000e067890 */ /* 0x000fe2000fffe03f */
[----:B------:R-:W-:Y:S01]  /*2b20*/  FADD R33, R33, R62 ;  /* 0x0000003e21217221 */ /* 0x000fe20000000000 */
[----:B------:R-:W-:Y:S02]  /*2b30*/  UMOV UR7, 0x40000040 ;  /* 0x4000004000077882 */ /* 0x000fe40000000000 */
[----:B------:R-:W-:Y:S02]  /*2b40*/  @!P2 FMUL R66, R66, 0.5 ;  /* 0x3f0000004242a820 */ /* 0x000fe40000400000 */
[----:B------:R-:W3:Y:S01]  /*2b50*/  MUFU.EX2 R64, R67 ;  /* 0x0000004300407308 */ /* 0x000ee20000000800 */
[----:B------:R-:W-:Y:S01]  /*2b60*/  @!P1 FMUL R70, R70, 0.5 ;  /* 0x3f00000046469820 */ /* 0x000fe20000400000 */
[----:B-1----:R-:W-:Y:S01]  /*2b70*/  @!P3 FMUL R61, R61, R61 ;  /* 0x0000003d3d3db220 */ /* 0x002fe20000400000 */
[----:B------:R-:W-:Y:S01]  /*2b80*/  FSETP.GEU.AND P3, PT, R72, -126, PT ;  /* 0xc2fc00004800780b */ /* 0x000fe20003f6e000 */
[----:B------:R-:W-:-:S02]  /*2b90*/  @!P6 FMUL R71, R71, 0.5 ;  /* 0x3f0000004747e820 */ /* 0x000fc40000400000 */
[----:B------:R-:W-:Y:S02]  /*2ba0*/  FADD R36, R36, R61 ;  /* 0x0000003d24247221 */ /* 0x000fe40000000000 */
[----:B------:R-:W1:Y:S01]  /*2bb0*/  MUFU.EX2 R63, R66 ;  /* 0x00000042003f7308 */ /* 0x000e620000000800 */
[----:B--2---:R-:W-:Y:S01]  /*2bc0*/  @!P4 FMUL R58, R58, R58 ;  /* 0x0000003a3a3ac220 */ /* 0x004fe20000400000 */
[----:B------:R-:W-:-:S03]  /*2bd0*/  FSETP.GEU.AND P4, PT, R73, -126, PT ;  /* 0xc2fc00004900780b */ /* 0x000fc60003f8e000 */
[----:B------:R-:W-:-:S03]  /*2be0*/  FADD R37, R37, R58 ;  /* 0x0000003a25257221 */ /* 0x000fc60000000000 */
[----:B------:R-:W2:Y:S01]  /*2bf0*/  MUFU.EX2 R65, R70 ;  /* 0x0000004600417308 */ /* 0x000ea20000000800 */
[----:B---3--:R-:W-:Y:S01]  /*2c00*/  @!P5 FMUL R64, R64, R64 ;  /* 0x000000404040d220 */ /* 0x008fe20000400000 */
[----:B------:R-:W-:Y:S01]  /*2c10*/  @!P3 FMUL R72, R72, 0.5 ;  /* 0x3f0000004848b820 */ /* 0x000fe20000400000 */
[----:B------:R-:W-:Y:S02]  /*2c20*/  FSETP.GEU.AND P5, PT, R74, -126, PT ;  /* 0xc2fc00004a00780b */ /* 0x000fe40003fae000 */
[----:B------:R-:W-:Y:S02]  /*2c30*/  FADD R35, R35, R64 ;  /* 0x0000004023237221 */ /* 0x000fe40000000000 */
[----:B------:R-:W-:Y:S01]  /*2c40*/  @!P4 FMUL R73, R73, 0.5 ;  /* 0x3f0000004949c820 */ /* 0x000fe20000400000 */
[----:B------:R-:W3:Y:S01]  /*2c50*/  MUFU.EX2 R68, R71 ;  /* 0x0000004700447308 */ /* 0x000ee20000000800 */
[----:B-1----:R-:W-:Y:S01]  /*2c60*/  @!P2 FMUL R63, R63, R63 ;  /* 0x0000003f3f3fa220 */ /* 0x002fe20000400000 */
[----:B------:R-:W-:-:S03]  /*2c70*/  FSETP.GEU.AND P2, PT, R76, -126, PT ;  /* 0xc2fc00004c00780b */ /* 0x000fc60003f4e000 */
[----:B------:R-:W-:-:S03]  /*2c80*/  FADD R34, R34, R63 ;  /* 0x0000003f22227221 */ /* 0x000fc60000000000 */
[----:B------:R-:W1:Y:S01]  /*2c90*/  MUFU.EX2 R67, R72 ;  /* 0x0000004800437308 */ /* 0x000e620000000800 */
[----:B--2---:R-:W-:Y:S01]  /*2ca0*/  @!P1 FMUL R65, R65, R65 ;  /* 0x0000004141419220 */ /* 0x004fe20000400000 */
[----:B------:R-:W-:Y:S01]  /*2cb0*/  FSETP.GEU.AND P1, PT, R75, -126, PT ;  /* 0xc2fc00004b00780b */ /* 0x000fe20003f2e000 */
[----:B------:R-:W-:Y:S02]  /*2cc0*/  @!P5 FMUL R74, R74, 0.5 ;  /* 0x3f0000004a4ad820 */ /* 0x000fe40000400000 */
[----:B------:R-:W-:Y:S02]  /*2cd0*/  FADD R38, R38, R65 ;  /* 0x0000004126267221 */ /* 0x000fe40000000000 */
[----:B------:R-:W-:Y:S01]  /*2ce0*/  @!P2 FMUL R76, R76, 0.5 ;  /* 0x3f0000004c4ca820 */ /* 0x000fe20000400000 */
[----:B------:R-:W2:Y:S01]  /*2cf0*/  MUFU.EX2 R72, R73 ;  /* 0x0000004900487308 */ /* 0x000ea20000000800 */
[----:B---3--:R-:W-:Y:S01]  /*2d00*/  @!P6 FMUL R68, R68, R68 ;  /* 0x000000444444e220 */ /* 0x008fe20000400000 */
[----:B------:R-:W-:-:S03]  /*2d10*/  FSETP.GEU.AND P6, PT, R77, -126, PT ;  /* 0xc2fc00004d00780b */ /* 0x000fc60003fce000 */
[----:B------:R-:W-:Y:S02]  /*2d20*/  FADD R23, R23, R68 ;  /* 0x0000004417177221 */ /* 0x000fe40000000000 */
        /* <DEDUP_REMOVED lines=13> */
[----:B------:R-:W-:Y:S02]  /*2e00*/  F2FP.BF16.F32.PACK_AB R24, R30, R39 ;  /* 0x000000271e18723e */ /* 0x000fe400000010ff */
[----:B------:R-:W-:Y:S01]  /*2e10*/  @!P4 FMUL R79, R79, 0.5 ;  /* 0x3f0000004f4fc820 */ /* 0x000fe20000400000 */
[----:B------:R-:W-:Y:S01]  /*2e20*/  F2FP.BF16.F32.PACK_AB R26, R28, R47 ;  /* 0x0000002f1c1a723e */ /* 0x000fe200000010ff */
[----:B------:R-:W3:Y:S01]  /*2e30*/  MUFU.EX2 R70, R75 ;  /* 0x0000004b00467308 */ /* 0x000ee20000000800 */
[----:B------:R-:W-:Y:S01]  /*2e40*/  F2FP.BF16.F32.PACK_AB R25, R56, R55 ;  /* 0x000000373819723e */ /* 0x000fe200000010ff */
[----:B-1----:R-:W-:Y:S01]  /*2e50*/  @!P5 FMUL R71, R71, R71 ;  /* 0x000000474747d220 */ /* 0x002fe20000400000 */
[----:B------:R-:W-:-:S03]  /*2e60*/  F2FP.BF16.F32.PACK_AB R27, R60, R57 ;  /* 0x000000393c1b723e */ /* 0x000fc600000010ff */
[----:B------:R-:W-:Y:S01]  /*2e70*/  @!P2 FMUL R80, R80, 0.5 ;  /* 0x3f0000005050a820 */ /* 0x000fe20000400000 */
[----:B--2---:R-:W-:Y:S01]  /*2e80*/  @!P6 FMUL R66, R66, R66 ;  /* 0x000000424242e220 */ /* 0x004fe20000400000 */
[----:B------:R-:W-:Y:S01]  /*2e90*/  FSETP.GEU.AND P6, PT, R81, -126, PT ;  /* 0xc2fc00005100780b */ /* 0x000fe20003fce000 */
[----:B------:R-:W-:Y:S01]  /*2ea0*/  WARPGROUP.ARRIVE ;  /* 0x00000000000079c5 */ /* 0x000fe20000000000 */
[----:B------:R-:W1:Y:S01]  /*2eb0*/  MUFU.EX2 R73, R78 ;  /* 0x0000004e00497308 */ /* 0x000e620000000800 */
[----:B------:R-:W-:-:S04]  /*2ec0*/  FSETP.GEU.AND P5, PT, R84, -126, PT ;  /* 0xc2fc00005400780b */ /* 0x000fc80003fae000 */
[----:B------:R-:W-:Y:S01]  /*2ed0*/  HGMMA.64x64x16.F32.BF16 R88, R24, gdesc[UR4].tnspB, R88, gsb0 ;  /* 0x40e0000418587df0 */ /* 0x000fe20008001858 */
[----:B------:R-:W-:Y:S01]  /*2ee0*/  UIADD3 UR6, UR14, 0x680, URZ ;  /* 0x000006800e067890 */ /* 0x000fe2000fffe03f */
[----:B------:R-:W-:Y:S01]  /*2ef0*/  UMOV UR7, 0x40000040 ;  /* 0x4000004000077882 */ /* 0x000fe20000000000 */
[----:B------:R-:W2:Y:S01]  /*2f00*/  MUFU.EX2 R76, R79 ;  /* 0x0000004f004c7308 */ /* 0x000ea20000000800 */
[----:B---3--:R-:W-:Y:S02]  /*2f10*/  @!P1 FMUL R70, R70, R70 ;  /* 0x0000004646469220 */ /* 0x008fe40000400000 */
[----:B------:R-:W-:Y:S01]  /*2f20*/  @!P6 FMUL R81, R81, 0.5 ;  /* 0x3f0000005151e820 */ /* 0x000fe20000400000 */
[----:B------:R-:W-:Y:S02]  /*2f30*/  FSETP.GEU.AND P1, PT, R85, -126, PT ;  /* 0xc2fc00005500780b */ /* 0x000fe40003f2e000 */
[----:B------:R-:W-:Y:S01]  /*2f40*/  @!P5 FMUL R84, R84, 0.5 ;  /* 0x3f0000005454d820 */ /* 0x000fe20000400000 */
[----:B-1----:R-:W-:Y:S01]  /*2f50*/  @!P3 FMUL R73, R73, R73 ;  /* 0x000000494949b220 */ /* 0x002fe20000400000 */
[----:B------:R-:W1:Y:S01]  /*2f60*/  MUFU.EX2 R75, R80 ;  /* 0x00000050004b7308 */ /* 0x000e620000000800 */
[----:B------:R-:W-:-:S08]  /*2f70*/  FSETP.GEU.AND P3, PT, R83, -126, PT ;  /* 0xc2fc00005300780b */ /* 0x000fd00003f6e000 */
[----:B------:R-:W-:Y:S01]  /*2f80*/  @!P1 FMUL R85, R85, 0.5 ;  /* 0x3f00000055559820 */ /* 0x000fe20000400000 */
[----:B--2---:R-:W-:Y:S01]  /*2f90*/  @!P4 FMUL R76, R76, R76 ;  /* 0x0000004c4c4cc220 */ /* 0x004fe20000400000 */
[----:B------:R-:W-:Y:S01]  /*2fa0*/  FSETP.GEU.AND P4, PT, R82, -126, PT ;  /* 0xc2fc00005200780b */ /* 0x000fe20003f8e000 */
[----:B------:R-:W2:Y:S02]  /*2fb0*/  MUFU.EX2 R77, R84 ;  /* 0x00000054004d7308 */ /* 0x000ea40000000800 */
[----:B------:R-:W-:Y:S01]  /*2fc0*/  @!P3 FMUL R83, R83, 0.5 ;  /* 0x3f0000005353b820 */ /* 0x000fe20000400000 */
[----:B-1----:R-:W-:Y:S01]  /*2fd0*/  @!P2 FMUL R75, R75, R75 ;  /* 0x0000004b4b4ba220 */ /* 0x002fe20000400000 */
[----:B------:R-:W-:-:S04]  /*2fe0*/  FSETP.GEU.AND P2, PT, R86, -126, PT ;  /* 0xc2fc00005600780b */ /* 0x000fc80003f4e000 */
[----:B------:R-:W1:Y:S04]  /*2ff0*/  MUFU.EX2 R74, R85 ;  /* 0x00000055004a7308 */ /* 0x000e680000000800 */
[----:B------:R-:W-:-:S04]  /*3000*/  @!P4 FMUL R82, R82, 0.5 ;  /* 0x3f0000005252c820 */ /* 0x000fc80000400000 */
[----:B------:R-:W3:Y:S01]  /*3010*/  MUFU.EX2 R79, R82 ;  /* 0x00000052004f7308 */ /* 0x000ee20000000800 */
[----:B--2---:R-:W-:Y:S01]  /*3020*/  @!P5 FMUL R77, R77, R77 ;  /* 0x0000004d4d4dd220 */ /* 0x004fe20000400000 */
[----:B------:R-:W-:Y:S01]  /*3030*/  ISETP.GE.AND P5, PT, R11, 0x81, PT ;  /* 0x000000810b00780c */ /* 0x000fe20003fa6270 */
[----:B------:R-:W-:Y:S01]  /*3040*/  FADD R11, R48, R75 ;  /* 0x0000004b300b7221 */ /* 0x000fe20000000000 */
[----:B------:R-:W-:-:S03]  /*3050*/  @!P2 FMUL R86, R86, 0.5 ;  /* 0x3f0000005656a820 */ /* 0x000fc60000400000 */
[----:B------:R-:W-:Y:S01]  /*3060*/  FADD R11, R32, R11 ;  /* 0x0000000b200b7221 */ /* 0x000fe20000000000 */
[----:B------:R-:W2:Y:S01]  /*3070*/  MUFU.EX2 R78, R83 ;  /* 0x00000053004e7308 */ /* 0x000ea20000000800 */
[----:B-1----:R-:W-:Y:S01]  /*3080*/  @!P1 FMUL R74, R74, R74 ;  /* 0x0000004a4a4a9220 */ /* 0x002fe20000400000 */
[----:B---3--:R-:W-:Y:S01]  /*3090*/  @!P4 FMUL R79, R79, R79 ;  /* 0x0000004f4f4fc220 */ /* 0x008fe20000400000 */
[----:B--2---:R-:W-:Y:S01]  /*30a0*/  @!P3 FMUL R78, R78, R78 ;  /* 0x0000004e4e4eb220 */ /* 0x004fe20000400000 */
[----:B------:R-:W-:Y:S02]  /*30b0*/  WARPGROUP.DEPBAR.LE gsb0, 0x0 ;  /* 0x00008000000079c5 */ /* 0x000fe40000010000 */
[----:B------:R-:W-:Y:S02]  /*30c0*/  F2FP.BF16.F32.PACK_AB R24, R62, R59 ;  /* 0x0000003b3e18723e */ /* 0x000fe400000010ff */
[----:B------:R-:W-:Y:S02]  /*30d0*/  F2FP.BF16.F32.PACK_AB R26, R58, R61 ;  /* 0x0000003d3a1a723e */ /* 0x000fe400000010ff */
[----:B------:R-:W-:-:S02]  /*30e0*/  F2FP.BF16.F32.PACK_AB R25, R64, R63 ;  /* 0x0000003f4019723e */ /* 0x000fc400000010ff */
[----:B------:R-:W-:-:S04]  /*30f0*/  F2FP.BF16.F32.PACK_AB R27, R68, R65 ;  /* 0x00000041441b723e */ /* 0x000fc800000010ff */
[----:B------:R-:W-:-:S06]  /*3100*/  WARPGROUP.ARRIVE ;  /* 0x00000000000079c5 */ /* 0x000fcc0000000000 */
[----:B------:R-:W-:Y:S01]  /*3110*/  HGMMA.64x64x16.F32.BF16 R88, R24, gdesc[UR4].tnspB, R88, gsb0 ;  /* 0x40e0000418587df0 */ /* 0x000fe20008001858 */
[----:B------:R-:W-:Y:S01]  /*3120*/  UIADD3 UR6, UR14, 0x700, URZ ;  /* 0x000007000e067890 */ /* 0x000fe2000fffe03f */
[----:B------:R-:W-:Y:S01]  /*3130*/  UMOV UR7, 0x40000040 ;  /* 0x4000004000077882 */ /* 0x000fe20000000000 */
[----:B------:R-:W-:Y:S02]  /*3140*/  WARPGROUP.DEPBAR.LE gsb0, 0x0 ;  /* 0x00008000000079c5 */ /* 0x000fe40000010000 */
[----:B------:R-:W-:Y:S01]  /*3150*/  F2FP.BF16.F32.PACK_AB R24, R72, R67 ;  /* 0x000000434818723e */ /* 0x000fe200000010ff */
[----:B------:R-:W-:Y:S01]  /*3160*/  FADD R67, R40, R67 ;  /* 0x0000004328437221 */ /* 0x000fe20000000000 */
[----:B------:R-:W-:Y:S01]  /*3170*/  F2FP.BF16.F32.PACK_AB R26, R66, R69 ;  /* 0x00000045421a723e */ /* 0x000fe200000010ff */
[----:B------:R-:W-:Y:S01]  /*3180*/  FADD R72, R41, R72 ;  /* 0x0000004829487221 */ /* 0x000fe20000000000 */
[----:B------:R-:W-:Y:S01]  /*3190*/  F2FP.BF16.F32.PACK_AB R25, R70, R71 ;  /* 0x000000474619723e */ /* 0x000fe200000010ff */
[----:B------:R-:W-:Y:S01]  /*31a0*/  FADD R69, R44, R69 ;  /* 0x000000452c457221 */ /* 0x000fe20000000000 */
[----:B------:R-:W-:Y:S01]  /*31b0*/  F2FP.BF16.F32.PACK_AB R27, R76, R73 ;  /* 0x000000494c1b723e */ /* 0x000fe200000010ff */
[----:B------:R-:W-:Y:S01]  /*31c0*/  FADD R66, R45, R66 ;  /* 0x000000422d427221 */ /* 0x000fe20000000000 */
[----:B------:R-:W-:Y:S01]  /*31d0*/  FADD R71, R42, R71 ;  /* 0x000000472a477221 */ /* 0x000fe20000000000 */
[----:B------:R-:W-:Y:S01]  /*31e0*/  FADD R70, R43, R70 ;  /* 0x000000462b467221 */ /* 0x000fe20000000000 */
[----:B------:R-:W-:Y:S01]  /*31f0*/  WARPGROUP.ARRIVE ;  /* 0x00000000000079c5 */ /* 0x000fe20000000000 */
[----:B------:R-:W-:Y:S01]  /*3200*/  FADD R73, R46, R73 ;  /* 0x000000492e497221 */ /* 0x000fe20000000000 */
[----:B------:R-:W-:Y:S01]  /*3210*/  FADD R76, R29, R76 ;  /* 0x0000004c1d4c7221 */ /* 0x000fe20000000000 */
[----:B------:R-:W-:Y:S01]  /*3220*/  FADD R12, R12, R67 ;  /* 0x000000430c0c7221 */ /* 0x000fe20000000000 */
[----:B------:R-:W-:Y:S01]  /*3230*/  FADD R72, R15, R72 ;  /* 0x000000480f487221 */ /* 0x000fe20000000000 */
[----:B------:R-:W-:Y:S01]  /*3240*/  FADD R14, R14, R69 ;  /* 0x000000450e0e7221 */ /* 0x000fe20000000000 */
[----:B------:R-:W-:Y:S01]  /*3250*/  HGMMA.64x64x16.F32.BF16 R88, R24, gdesc[UR4].tnspB, R88, gsb0 ;  /* 0x40e0000418587df0 */ /* 0x000fe20008001858 */
[----:B------:R-:W-:Y:S01]  /*3260*/  UIADD3 UR6, UR14, 0x780, URZ ;  /* 0x000007800e067890 */ /* 0x000fe2000fffe03f */
[----:B------:R-:W-:Y:S01]  /*3270*/  FADD R17, R17, R66 ;  /* 0x0000004211117221 */ /* 0x000fe20000000000 */
[----:B------:R-:W-:Y:S01]  /*3280*/  UMOV UR7, 0x40000040 ;  /* 0x4000004000077882 */ /* 0x000fe20000000000 */
[----:B------:R-:W-:Y:S01]  /*3290*/  FADD R18, R18, R71 ;  /* 0x0000004712127221 */ /* 0x000fe20000000000 */
[----:B------:R-:W-:Y:S01]  /*32a0*/  FADD R19, R19, R70 ;  /* 0x0000004613137221 */ /* 0x000fe20000000000 */
[----:B------:R-:W-:Y:S01]  /*32b0*/  FADD R20, R20, R73 ;  /* 0x0000004914147221 */ /* 0x000fe20000000000 */
[----:B------:R-:W-:Y:S01]  /*32c0*/  FADD R21, R21, R76 ;  /* 0x0000004c15157221 */ /* 0x000fe20000000000 */
[----:B------:R-:W-:Y:S01]  /*32d0*/  IADD3 R15, R2, 0x12020, RZ ;  /* 0x00012020020f7810 */ /* 0x000fe20007ffe0ff */
[----:B------:R-:W-:Y:S01]  /*32e0*/  FADD R11, R12, R11 ;  /* 0x0000000b0c0b7221 */ /* 0x000fe20000000000 */
[----:B------:R-:W-:-:S02]  /*32f0*/  WARPGROUP.DEPBAR.LE gsb0, 0x0 ;  /* 0x00008000000079c5 */ /* 0x000fc40000010000 */
[----:B------:R-:W1:Y:S01]  /*3300*/  MUFU.EX2 R24, R81 ;  /* 0x0000005100187308 */ /* 0x000e620000000800 */
[----:B------:R-:W-:Y:S01]  /*3310*/  F2FP.BF16.F32.PACK_AB R26, R74, R77 ;  /* 0x0000004d4a1a723e */ /* 0x000fe200000010ff */
[----:B------:R-:W-:Y:S01]  /*3320*/  FADD R77, R52, R77 ;  /* 0x0000004d344d7221 */ /* 0x000fe20000000000 */
[----:B------:R-:W-:Y:S01]  /*3330*/  F2FP.BF16.F32.PACK_AB R25, R78, R79 ;  /* 0x0000004f4e19723e */ /* 0x000fe200000010ff */
[----:B------:R-:W-:Y:S01]  /*3340*/  FADD R74, R53, R74 ;  /* 0x0000004a354a7221 */ /* 0x000fe20000000000 */
[----:B------:R-:W-:Y:S01]  /*3350*/  FADD R79, R50, R79 ;  /* 0x0000004f324f7221 */ /* 0x000fe20000000000 */
[----:B------:R-:W-:Y:S01]  /*3360*/  FADD R78, R51, R78 ;  /* 0x0000004e334e7221 */ /* 0x000fe20000000000 */
[----:B------:R-:W-:Y:S01]  /*3370*/  FADD R77, R36, R77 ;  /* 0x0000004d244d7221 */ /* 0x000fe20000000000 */
[----:B------:R-:W2:Y:S01]  /*3380*/  MUFU.EX2 R81, R86 ;  /* 0x0000005600517308 */ /* 0x000ea20000000800 */
[----:B------:R-:W-:Y:S01]  /*3390*/  FADD R74, R37, R74 ;  /* 0x0000004a254a7221 */ /* 0x000fe20000000000 */
[----:B------:R-:W-:Y:S01]  /*33a0*/  FADD R79, R34, R79 ;  /* 0x0000004f224f7221 */ /* 0x000fe20000000000 */
[----:B------:R-:W-:Y:S01]  /*33b0*/  FADD R78, R35, R78 ;  /* 0x0000004e234e7221 */ /* 0x000fe20000000000 */
[----:B------:R-:W-:Y:S01]  /*33c0*/  FADD R14, R14, R77 ;  /* 0x0000004d0e0e7221 */ /* 0x000fe20000000000 */
[----:B------:R-:W-:Y:S01]  /*33d0*/  FADD R74, R17, R74 ;  /* 0x0000004a114a7221 */ /* 0x000fe20000000000 */
[----:B------:R-:W-:Y:S01]  /*33e0*/  FADD R18, R18, R79 ;  /* 0x0000004f12127221 */ /* 0x000fe20000000000 */
[----:B------:R-:W-:Y:S01]  /*33f0*/  FADD R19, R19, R78 ;  /* 0x0000004e13137221 */ /* 0x000fe20000000000 */
[----:B------:R-:W-:Y:S01]  /*3400*/  FADD R11, R11, R14 ;  /* 0x0000000e0b0b7221 */ /* 0x000fe20000000000 */
[----:B-1----:R-:W-:Y:S01]  /*3410*/  @!P6 FMUL R24, R24, R24 ;  /* 0x000000181818e220 */ /* 0x002fe20000400000 */
[----:B------:R-:W-:-:S03]  /*3420*/  FSETP.GEU.AND P6, PT, R22, -126, PT ;  /* 0xc2fc00001600780b */ /* 0x000fc60003fce000 */
[----:B------:R-:W-:Y:S01]  /*3430*/  FADD R30, R49, R24 ;  /* 0x00000018311e7221 */ /* 0x000fe20000000000 */
[----:B------:R-:W-:Y:S01]  /*3440*/  F2FP.BF16.F32.PACK_AB R24, R24, R75 ;  /* 0x0000004b1818723e */ /* 0x000fe200000010ff */
[----:B--2---:R-:W-:Y:S02]  /*3450*/  @!P2 FMUL R81, R81, R81 ;  /* 0x000000515151a220 */ /* 0x004fe40000400000 */
[----:B------:R-:W-:-:S04]  /*3460*/  FADD R33, R33, R30 ;  /* 0x0000001e21217221 */ /* 0x000fc80000000000 */
[----:B------:R-:W-:Y:S02]  /*3470*/  FADD R33, R72, R33 ;  /* 0x0000002148217221 */ /* 0x000fe40000000000 */
[----:B------:R-:W-:Y:S02]  /*3480*/  @!P6 FMUL R22, R22, 0.5 ;  /* 0x3f0000001616e820 */ /* 0x000fe40000400000 */
[----:B------:R-:W-:-:S04]  /*3490*/  FADD R74, R33, R74 ;  /* 0x0000004a214a7221 */ /* 0x000fc80000000000 */
[----:B------:R-:W1:Y:S02]  /*34a0*/  MUFU.EX2 R22, R22 ;  /* 0x0000001600167308 */ /* 0x000e640000000800 */
[----:B-1----:R-:W-:-:S05]  /*34b0*/  @!P6 FMUL R22, R22, R22 ;  /* 0x000000161616e220 */ /* 0x002fca0000400000 */
[----:B------:R-:W-:Y:S01]  /*34c0*/  F2FP.BF16.F32.PACK_AB R27, R22, R81 ;  /* 0x00000051161b723e */ /* 0x000fe200000010ff */
[----:B------:R-:W-:Y:S01]  /*34d0*/  FADD R81, R54, R81 ;  /* 0x0000005136517221 */ /* 0x000fe20000000000 */
[----:B------:R-:W-:Y:S02]  /*34e0*/  FADD R22, R31, R22 ;  /* 0x000000161f167221 */ /* 0x000fe40000000000 */
[----:B------:R-:W-:Y:S01]  /*34f0*/  WARPGROUP.ARRIVE ;  /* 0x00000000000079c5 */ /* 0x000fe20000000000 */
[----:B------:R-:W-:Y:S01]  /*3500*/  FADD R81, R38, R81 ;  /* 0x0000005126517221 */ /* 0x000fe20000000000 */
[----:B------:R-:W-:-:S03]  /*3510*/  FADD R22, R23, R22 ;  /* 0x0000001617167221 */ /* 0x000fc60000000000 */
[----:B------:R-:W-:Y:S01]  /*3520*/  FADD R81, R20, R81 ;  /* 0x0000005114517221 */ /* 0x000fe20000000000 */
[----:B------:R-:W-:Y:S01]  /*3530*/  HGMMA.64x64x16.F32.BF16 R88, R24, gdesc[UR4].tnspB, R88, gsb0 ;  /* 0x40e0000418587df0 */ /* 0x000fe20008001858 */
[----:B------:R-:W-:Y:S02]  /*3540*/  FADD R22, R21, R22 ;  /* 0x0000001615167221 */ /* 0x000fe40000000000 */
[----:B------:R-:W-:Y:S01]  /*3550*/  FADD R81, R18, R81 ;  /* 0x0000005112517221 */ /* 0x000fe20000000000 */
[----:B------:R-:W-:Y:S01]  /*3560*/  FADD R18, R11, R74 ;  /* 0x0000004a0b127221 */ /* 0x000fe20000000000 */
[----:B------:R-:W-:-:S04]  /*3570*/  FADD R22, R19, R22 ;  /* 0x0000001613167221 */ /* 0x000fc80000000000 */
[----:B------:R-:W-:Y:S01]  /*3580*/  FADD R17, R81, R22 ;  /* 0x0000001651117221 */ /* 0x000fe20000000000 */
[----:B------:R-:W-:Y:S02]  /*3590*/  WARPGROUP.DEPBAR.LE gsb0, 0x0 ;  /* 0x00008000000079c5 */ /* 0x000fe40000010000 */
[----:B------:R-:W-:-:S04]  /*35a0*/  PRMT R24, RZ, 0x654, R15 ;  /* 0x00000654ff187816 */ /* 0x000fc8000000000f */
[----:B------:R1:W-:Y:S01]  /*35b0*/  SYNCS.ARRIVE.TRANS64.RED.A1T0 RZ, [R24+URZ], RZ ;  /* 0x000000ff18ff79a7 */ /* 0x0003e2000810043f */
[----:B------:R-:W-:Y:S05]  /*35c0*/  @!P5 BRA `(.L_x_24) ;  /* 0x0000002c00a0d947 */ /* 0x000fea0003800000 */
[----:B------:R-:W-:Y:S01]  /*35d0*/  LOP3.LUT R10, R10, 0x1f, RZ, 0xc0, !PT ;  /* 0x0000001f0a0a7812 */ /* 0x000fe200078ec0ff */
[----:B------:R-:W-:Y:S01]  /*35e0*/  IMAD.MOV.U32 R12, RZ, RZ, 0x1 ;  /* 0x00000001ff0c7424 */ /* 0x000fe200078e00ff */
[----:B------:R-:W-:Y:S01]  /*35f0*/  MOV R121, R3 ;  /* 0x0000000300797202 */ /* 0x000fe20000000f00 */
[----:B------:R-:W-:Y:S01]  /*3600*/  ULDC.64 UR30, c[0x0][0x198] ;  /* 0x00006600001e7ab9 */ /* 0x000fe20000000a00 */
[----:B------:R-:W-:Y:S01]  /*3610*/  MOV R19, R0 ;  /* 0x0000000000137202 */ /* 0x000fe20000000f00 */
[----:B------:R-:W-:Y:S01]  /*3620*/  ULDC UR15, c[0x0][0x604] ;  /* 0x00018100000f7ab9 */ /* 0x000fe20000000800 */
[----:B------:R-:W-:-:S07]  /*3630*/  MOV R11, 0x2 ;  /* 0x00000002000b7802 */ /* 0x000fce0000000f00 */
.L_x_37:
[----:B------:R-:W-:Y:S01]  /*3640*/  LEA R3, R11, R2, 0x3 ;  /* 0x000000020b037211 */ /* 0x000fe200078e18ff */
[----:B------:R-:W-:Y:S05]  /*3650*/  YIELD ;  /* 0x0000000000007946 */ /* 0x000fea0003800000 */
[----:B------:R-:W-:-:S04]  /*3660*/  SHF.L.U32 R0, R4, 0x1f, RZ ;  /* 0x0000001f04007819 */ /* 0x000fc800000006ff */
[----:B------:R-:W2:Y:S02]  /*3670*/  SYNCS.PHASECHK.TRANS64.TRYWAIT P1, [R3+URZ+0x12000], R0 ;  /* 0x01200000030075a7 */ /* 0x000ea4000802017f */
[----:B--2---:R-:W-:Y:S05]  /*3680*/  @!P1 BRA `(.L_x_25) ;  /* 0x0000004000d09947 */ /* 0x004fea0003800000 */
.L_x_67:
[----:B------:R-:W-:Y:S05]  /*3690*/  WARPSYNC.ALL ;  /* 0x0000000000007948 */ /* 0x000fea0003800000 */
[----:B------:R-:W-:Y:S01]  /*36a0*/  LEA R22, R11, UR28, 0xa ;  /* 0x0000001c0b167c11 */ /* 0x000fe2000f8e50ff */
[----:B-1----:R-:W-:Y:S01]  /*36b0*/  WARPGROUP.ARRIVE ;  /* 0x00000000000079c5 */ /* 0x002fe20000000000 */
[----:B------:R-:W-:Y:S02]  /*36c0*/  MOV R23, 0x40000040 ;  /* 0x4000004000177802 */ /* 0x000fe40000000f00 */
[----:B------:R-:W-:Y:S02]  /*36d0*/  R2UR UR6, R22 ;  /* 0x00000000160672ca */ /* 0x000fe400000e0000 */
[----:B------:R-:W-:-:S02]  /*36e0*/  R2UR UR7, R23 ;  /* 0x00000000170772ca */ /* 0x000fc400000e0000 */
[----:B------:R-:W-:Y:S02]  /*36f0*/  IADD3 R20, R22, 0x2, RZ ;  /* 0x0000000216147810 */ /* 0x000fe40007ffe0ff */
[----:B------:R-:W-:Y:S02]  /*3700*/  MOV R21, 0x40000040 ;  /* 0x4000004000157802 */ /* 0x000fe40000000f00 */
[----:B------:R-:W-:Y:S01]  /*3710*/  R2UR UR18, R20 ;  /* 0x00000000141272ca */ /* 0x000fe200000e0000 */
[----:B------:R-:W-:Y:S01]  /*3720*/  VIADD R20, R22, 0x4 ;  /* 0x0000000416147836 */ /* 0x000fe20000000000 */
[----:B------:R-:W-:Y:S02]  /*3730*/  R2UR UR19, R21 ;  /* 0x00000000151372ca */ /* 0x000fe400000e0000 */
[----:B------:R-:W-:Y:S02]  /*3740*/  MOV R21, 0x40000040 ;  /* 0x4000004000157802 */ /* 0x000fe40000000f00 */
[----:B------:R-:W-:Y:S01]  /*3750*/  R2UR UR22, R20 ;  /* 0x00000000141672ca */ /* 0x000fe200000e0000 */
[----:B------:R-:W-:Y:S01]  /*3760*/  HGMMA.64x128x16.F32.BF16 R24, gdesc[UR4], RZ, !UPT, gsb0 ;  /* 0x01e00000041879f0 */ /* 0x000fe2000c0018ff */
[----:B------:R-:W-:-:S02]  /*3770*/  R2UR UR23, R21 ;  /* 0x00000000151772ca */ /* 0x000fc400000e0000 */
[----:B------:R-:W-:Y:S02]  /*3780*/  IADD3 R22, R22, 0x6, RZ ;  /* 0x0000000616167810 */ /* 0x000fe40007ffe0ff */
[----:B------:R-:W-:Y:S02]  /*3790*/  MOV R23, 0x40000040 ;  /* 0x4000004000177802 */ /* 0x000fe40000000f00 */
[----:B------:R-:W-:Y:S02]  /*37a0*/  R2UR UR26, R22 ;  /* 0x00000000161a72ca */ /* 0x000fe400000e0000 */
[----:B------:R-:W-:Y:S02]  /*37b0*/  R2UR UR27, R23 ;  /* 0x00000000171b72ca */ /* 0x000fe400000e0000 */
[----:B------:R-:W-:Y:S01]  /*37c0*/  ISETP.NE.AND P1, PT, R9, RZ, PT ;  /* 0x000000ff0900720c */ /* 0x000fe20003f25270 */
        /* <DEDUP_REMOVED lines=10> */
[----:B------:R-:W-:Y:S05]  /*3870*/  @P1 BRA `(.L_x_26) ;  /* 0x0000000000841947 */ /* 0x000fea0003800000 */
[----:B------:R-:W-:-:S13]  /*3880*/  ISETP.LT.OR P2, PT, R7, 0x1, !P0 ;  /* 0x000000010700780c */ /* 0x000fda0004741670 */
[----:B------:R-:W-:Y:S05]  /*3890*/  @P2 BRA `(.L_x_27) ;  /* 0x0000000000782947 */ /* 0x000fea0003800000 */
[----:B--2---:R-:W-:Y:S02]  /*38a0*/  LEA R0, R5, R2, 0x3 ;  /* 0x0000000205007211 */ /* 0x004fe400078e18ff */
[----:B------:R-:W-:Y:S02]  /*38b0*/  SHF.L.U32 R3, R6, 0x1f, RZ ;  /* 0x0000001f06037819 */ /* 0x000fe400000006ff */
[----:B------:R-:W-:Y:S02]  /*38c0*/  ISETP.NE.AND P3, PT, R16, RZ, PT ;  /* 0x000000ff1000720c */ /* 0x000fe40003f65270 */
[----:B------:R-:W1:Y:S02]  /*38d0*/  SYNCS.PHASECHK.TRANS64.TRYWAIT P2, [R0+URZ+0x12020], R3 ;  /* 0x01202003000075a7 */ /* 0x000e64000804017f */
[----:B-1----:R-:W-:Y:S09]  /*38e0*/  @!P2 BRA `(.L_x_28) ;  /* 0x00000040004ca947 */ /* 0x002ff20003800000 */
.L_x_68:
[----:B------:R-:W-:Y:S05]  /*38f0*/  @P3 BRA `(.L_x_29) ;  /* 0x0000000000143947 */ /* 0x000fea0003800000 */
[----:B------:R-:W-:Y:S02]  /*3900*/  ISETP.NE.AND P2, PT, R10, RZ, PT ;  /* 0x000000ff0a00720c */ /* 0x000fe40003f45270 */
[----:B-1----:R-:W-:-:S04]  /*3910*/  MOV R3, 0x4000 ;  /* 0x0000400000037802 */ /* 0x002fc80000000f00 */
[----:B------:R2:W-:Y:S07]  /*3920*/  SYNCS.ARRIVE.TRANS64 RZ, [R0+URZ+0x12000], R3 ;  /* 0x0120000300ff79a7 */ /* 0x0005ee000800003f */
[----:B------:R-:W-:Y:S05]  /*3930*/  @!P2 BRA `(.L_x_29) ;  /* 0x000000000004a947 */ /* 0x000fea0003800000 */
[----:B------:R-:W-:Y:S01]  /*3940*/  BPT.TRAP 0x1 ;  /* 0x000000040000795c */ /* 0x000fe20000300000 */
.L_x_29:
[----:B-12---:R-:W-:Y:S01]  /*3950*/  IMAD R3, R5, 0x4000, R2 ;  /* 0x0000400005037824 */ /* 0x006fe200078e0202 */
        /* <DEDUP_REMOVED lines=8> */
[----:B------:R-:W-:Y:S02]  /*39e0*/  UMOV UR34, URZ ;  /* 0x0000003f00227c82 */ /* 0x000fe40008000000 */
[----:B------:R-:W-:-:S03]  /*39f0*/  ISETP.NE.AND P2, PT, R5, 0x4, PT ;  /* 0x000000040500780c */ /* 0x000fc60003f45270 */
[----:B------:R-:W-:Y:S01]  /*3a00*/  USHF.L.U32 UR35, UR35, 0x7, URZ ;  /* 0x0000000723237899 */ /* 0x000fe2000800063f */
[----:B------:R-:W-:Y:S01]  /*3a10*/  SEL R3, RZ, 0x1, P2 ;  /* 0x00000001ff037807 */ /* 0x000fe20001000000 */
[----:B------:R-:W-:Y:S01]  /*3a20*/  UIADD3 UR33, UR33, 0x12000, URZ ;  /* 0x0001200021217890 */ /* 0x000fe2000fffe03f */
[----:B------:R-:W-:Y:S01]  /*3a30*/  SEL R5, R5, RZ, P2 ;  /* 0x000000ff05057207 */ /* 0x000fe20001000000 */
[----:B------:R-:W-:Y:S01]  /*3a40*/  UIADD3 UR32, UR32, 0x2000, URZ ;  /* 0x0000200020207890 */ /* 0x000fe2000fffe03f */
[----:B------:R-:W-:-:S08]  /*3a50*/  LOP3.LUT R6, R6, R3, RZ, 0x3c, !PT ;  /* 0x0000000306067212 */ /* 0x000fd000078e3cff */
[----:B------:R1:W-:Y:S02]  /*3a60*/  UTMALDG.4D [UR32], [UR6], desc[UR8] ;  /* 0x00000820060075b4 */ /* 0x0003e40008019000 */
[----:B-1----:R-:W-:Y:S01]  /*3a70*/  NOP ;  /* 0x0000000000007918 */ /* 0x002fe20000000000 */
.L_x_27:
[----:B------:R-:W-:-:S07]  /*3a80*/  IADD3 R7, R7, -0x1, RZ ;  /* 0xffffffff07077810 */ /* 0x000fce0007ffe0ff */
.L_x_26:
[----:B------:R-:W-:Y:S01]  /*3a90*/  IADD3 R11, R11, 0x1, RZ ;  /* 0x000000010b0b7810 */ /* 0x000fe20007ffe0ff */
[----:B------:R-:W-:Y:S05]  /*3aa0*/  WARPSYNC.ALL ;  /* 0x0000000000007948 */ /* 0x000fea0003800000 */
[----:B------:R-:W-:-:S04]  /*3ab0*/  ISETP.NE.AND P2, PT, R11, 0x4, PT ;  /* 0x000000040b00780c */ /* 0x000fc80003f45270 */
[----:B--2---:R-:W-:Y:S02]  /*3ac0*/  SEL R3, RZ, 0x1, P2 ;  /* 0x00000001ff037807 */ /* 0x004fe40001000000 */
[----:B------:R-:W-:Y:S02]  /*3ad0*/  SEL R11, R11, RZ, P2 ;  /* 0x000000ff0b0b7207 */ /* 0x000fe40001000000 */
[----:B------:R-:W-:Y:S02]  /*3ae0*/  LOP3.LUT R4, R4, R3, RZ, 0x3c, !PT ;  /* 0x0000000304047212 */ /* 0x000fe400078e3cff */
[----:B------:R-:W-:Y:S01]  /*3af0*/  FMNMX R0, R24, R121, !PT ;  /* 0x0000007918007209 */ /* 0x000fe20007800000 */
[----:B------:R-:W-:Y:S01]  /*3b00*/  BSSY B0, `(.L_x_30) ;  /* 0x0000064000007945 */ /* 0x000fe20003800000 */
        /* <DEDUP_REMOVED lines=63> */
[----:B------:R-:W-:Y:S01]  /*3f00*/  LEA R123, R12, R15, 0x3 ;  /* 0x0000000f0c7b7211 */ /* 0x000fe200078e18ff */
[----:B------:R-:W1:Y:S01]  /*3f10*/  SHFL.BFLY PT, R3, R14, 0x1, 0x1f ;  /* 0x0c201f000e037f89 */ /* 0x000e6200000e0000 */
[----:B------:R-:W-:Y:S02]  /*3f20*/  SHF.L.U32 R120, R4, 0x1f, RZ ;  /* 0x0000001f04787819 */ /* 0x000fe400000006ff */
[----:B------:R-:W-:Y:S01]  /*3f30*/  PRMT R123, RZ, 0x654, R123 ;  /* 0x00000654ff7b7816 */ /* 0x000fe2000000007b */
[----:B------:R-:W2:Y:S03]  /*3f40*/  SHFL.BFLY PT, R23, R20, 0x1, 0x1f ;  /* 0x0c201f0014177f89 */ /* 0x000ea600000e0000 */
[----:B------:R3:W-:Y:S01]  /*3f50*/  SYNCS.ARRIVE.TRANS64.RED.A1T0 RZ, [R123+URZ], RZ ;  /* 0x000000ff7bff79a7 */ /* 0x0007e2000810043f */
[----:B-1----:R-:W-:-:S02]  /*3f60*/  FMNMX R21, R14, R3, !PT ;  /* 0x000000030e157209 */ /* 0x002fc40007800000 */
[----:B--2---:R-:W-:-:S03]  /*3f70*/  FMNMX R122, R20, R23, !PT ;  /* 0x00000017147a7209 */ /* 0x004fc60007800000 */
[----:B------:R-:W1:Y:S04]  /*3f80*/  SHFL.BFLY PT, R0, R21, 0x2, 0x1f ;  /* 0x0c401f0015007f89 */ /* 0x000e6800000e0000 */
[----:B------:R-:W2:Y:S01]  /*3f90*/  SHFL.BFLY PT, R23, R122, 0x2, 0x1f ;  /* 0x0c401f007a177f89 */ /* 0x000ea200000e0000 */
[----:B-1----:R-:W-:Y:S02]  /*3fa0*/  FMNMX R3, R21, R0, !PT ;  /* 0x0000000015037209 */ /* 0x002fe40007800000 */
[----:B--2---:R-:W-:Y:S02]  /*3fb0*/  FMNMX R0, R122, R23, !PT ;  /* 0x000000177a007209 */ /* 0x004fe40007800000 */
[----:B------:R-:W-:Y:S02]  /*3fc0*/  FSETP.NEU.AND P2, PT, R3, -INF , PT ;  /* 0xff8000000300780b */ /* 0x000fe40003f4d000 */
[----:B------:R-:W-:-:S02]  /*3fd0*/  FSETP.NEU.AND P3, PT, R0, -INF , PT ;  /* 0xff8000000000780b */ /* 0x000fc40003f6d000 */
[----:B------:R-:W-:Y:S02]  /*3fe0*/  LEA R23, R11, R2, 0x3 ;  /* 0x000000020b177211 */ /* 0x000fe400078e18ff */
[----:B------:R-:W-:Y:S02]  /*3ff0*/  FSEL R22, R3, RZ, P2 ;  /* 0x000000ff03167208 */ /* 0x000fe40001000000 */
[----:B------:R-:W-:Y:S01]  /*4000*/  FSEL R20, R0, RZ, P3 ;  /* 0x000000ff00147208 */ /* 0x000fe20001800000 */
[----:B------:R-:W1:Y:S02]  /*4010*/  SYNCS.PHASECHK.TRANS64.TRYWAIT P6, [R23+URZ+0x12000], R120 ;  /* 0x01200078170075a7 */ /* 0x000e6400080c017f */
[----:B------:R-:W-:Y:S02]  /*4020*/  FADD R14, -R22, R121 ;  /* 0x00000079160e7221 */ /* 0x000fe40000000100 */
[----:B------:R-:W-:Y:S02]  /*4030*/  FADD R19, -R20, R19 ;  /* 0x0000001314137221 */ /* 0x000fe40000000100 */
[----:B------:R-:W-:Y:S01]  /*4040*/  FMUL R21, R14, UR15 ;  /* 0x0000000f0e157c20 */ /* 0x000fe20008400000 */
[----:B------:R-:W-:Y:S01]  /*4050*/  FMUL R14, R20, UR15 ;  /* 0x0000000f140e7c20 */ /* 0x000fe20008400000 */
[----:B------:R-:W-:-:S03]  /*4060*/  FMUL R19, R19, UR15 ;  /* 0x0000000f13137c20 */ /* 0x000fc60008400000 */
[----:B------:R-:W-:Y:S01]  /*4070*/  FSETP.GEU.AND P2, PT, R21, -126, PT ;  /* 0xc2fc00001500780b */ /* 0x000fe20003f4e000 */
[--C-:B------:R-:W-:Y:S01]  /*4080*/  FFMA R26, R26, UR15, -R14.reuse ;  /* 0x0000000f1a1a7c23 */ /* 0x100fe2000800080e */
[----:B------:R-:W-:Y:S01]  /*4090*/  FSETP.GEU.AND P3, PT, R19, -126, PT ;  /* 0xc2fc00001300780b */ /* 0x000fe20003f6e000 */
[--C-:B------:R-:W-:Y:S01]  /*40a0*/  FFMA R27, R27, UR15, -R14.reuse ;  /* 0x0000000f1b1b7c23 */ /* 0x100fe2000800080e */
[----:B------:R-:W-:Y:S02]  /*40b0*/  FFMA R30, R30, UR15, -R14 ;  /* 0x0000000f1e1e7c23 */ /* 0x000fe4000800080e */
[----:B------:R-:W-:Y:S02]  /*40c0*/  FSETP.GEU.AND P4, PT, R26, -126, PT ;  /* 0xc2fc00001a00780b */ /* 0x000fe40003f8e000 */
[----:B------:R-:W-:-:S05]  /*40d0*/  FSETP.GEU.AND P5, PT, R27, -126, PT ;  /* 0xc2fc00001b00780b */ /* 0x000fca0003fae000 */
[----:B------:R-:W-:Y:S02]  /*40e0*/  @!P2 FMUL R21, R21, 0.5 ;  /* 0x3f0000001515a820 */ /* 0x000fe40000400000 */
[----:B------:R-:W-:-:S04]  /*40f0*/  @!P3 FMUL R19, R19, 0.5 ;  /* 0x3f0000001313b820 */ /* 0x000fc80000400000 */
[----:B------:R-:W2:Y:S01]  /*4100*/  MUFU.EX2 R21, R21 ;  /* 0x0000001500157308 */ /* 0x000ea20000000800 */
[----:B------:R-:W-:-:S07]  /*4110*/  @!P4 FMUL R26, R26, 0.5 ;  /* 0x3f0000001a1ac820 */ /* 0x000fce0000400000 */
[----:B------:R3:W4:Y:S01]  /*4120*/  MUFU.EX2 R20, R19 ;  /* 0x0000001300147308 */ /* 0x0007220000000800 */
[----:B-1----:R-:W-:Y:S05]  /*4130*/  @!P6 BRA `(.L_x_31) ;  /* 0x00000038004ce947 */ /* 0x002fea0003800000 */
.L_x_69:
[----:B------:R-:W-:Y:S05]  /*4140*/  BSYNC B0 ;  /* 0x0000000000007941 */ /* 0x000fea0003800000 */
.L_x_30:
[----:B------:R-:W-:Y:S01]  /*4150*/  FSETP.GEU.AND P6, PT, R30, -126, PT ;  /* 0xc2fc00001e00780b */ /* 0x000fe20003fce000 */
[----:B---3--:R-:W-:Y:S01]  /*4160*/  FMUL R19, R22, UR15 ;  /* 0x0000000f16137c20 */ /* 0x008fe20008400000 */
[----:B------:R-:W-:Y:S01]  /*4170*/  @!P5 FMUL R27, R27, 0.5 ;  /* 0x3f0000001b1bd820 */ /* 0x000fe20000400000 */
[--C-:B------:R-:W-:Y:S01]  /*4180*/  FFMA R31, R31, UR15, -R14.reuse ;  /* 0x0000000f1f1f7c23 */ /* 0x100fe2000800080e */
[----:B------:R1:W3:Y:S01]  /*4190*/  MUFU.EX2 R23, R26 ;  /* 0x0000001a00177308 */ /* 0x0002e20000000800 */
[--C-:B------:R-:W-:Y:S01]  /*41a0*/  FFMA R24, R24, UR15, -R19.reuse ;  /* 0x0000000f18187c23 */ /* 0x100fe20008000813 */
[----:B--2---:R-:W-:Y:S01]  /*41b0*/  @!P2 FMUL R21, R21, R21 ;  /* 0x000000151515a220 */ /* 0x004fe20000400000 */
[----:B----4-:R-:W-:Y:S01]  /*41c0*/  @!P3 FMUL R20, R20, R20 ;  /* 0x000000141414b220 */ /* 0x010fe20000400000 */
[----:B------:R-:W-:Y:S01]  /*41d0*/  FSETP.GEU.AND P2, PT, R31, -126, PT ;  /* 0xc2fc00001f00780b */ /* 0x000fe20003f4e000 */
[--C-:B------:R-:W-:Y:S01]  /*41e0*/  FFMA R25, R25, UR15, -R19.reuse ;  /* 0x0000000f19197c23 */ /* 0x100fe20008000813 */
[----:B------:R-:W-:Y:S01]  /*41f0*/  FSETP.GEU.AND P3, PT, R24, -126, PT ;  /* 0xc2fc00001800780b */ /* 0x000fe20003f6e000 */
[--C-:B------:R-:W-:Y:S01]  /*4200*/  FFMA R29, R29, UR15, -R19.reuse ;  /* 0x0000000f1d1d7c23 */ /* 0x100fe20008000813 */
[----:B------:R2:W4:Y:S01]  /*4210*/  MUFU.EX2 R22, R27 ;  /* 0x0000001b00167308 */ /* 0x0005220000000800 */
[----:B------:R-:W-:Y:S01]  /*4220*/  @!P6 FMUL R30, R30, 0.5 ;  /* 0x3f0000001e1ee820 */ /* 0x000fe20000400000 */
[--C-:B-1----:R-:W-:Y:S01]  /*4230*/  FFMA R26, R28, UR15, -R19.reuse ;  /* 0x0000000f1c1a7c23 */ /* 0x102fe20008000813 */
[----:B------:R-:W-:Y:S01]  /*4240*/  IMAD.MOV.U32 R123, RZ, RZ, 0x40000040 ;  /* 0x40000040ff7b7424 */ /* 0x000fe200078e00ff */
[----:B------:R-:W-:Y:S01]  /*4250*/  LEA R122, R11, UR14, 0xa ;  /* 0x0000000e0b7a7c11 */ /* 0x000fe2000f8e50ff */
[----:B------:R-:W-:Y:S05]  /*4260*/  WARPSYNC.ALL ;  /* 0x0000000000007948 */ /* 0x000fea0003800000 */
[----:B------:R-:W1:Y:S01]  /*4270*/  MUFU.EX2 R30, R30 ;  /* 0x0000001e001e7308 */ /* 0x000e620000000800 */
[----:B------:R-:W-:Y:S01]  /*4280*/  @!P2 FMUL R31, R31, 0.5 ;  /* 0x3f0000001f1fa820 */ /* 0x000fe20000400000 */
[----:B---3--:R-:W-:Y:S01]  /*4290*/  @!P4 FMUL R23, R23, R23 ;  /* 0x000000171717c220 */ /* 0x008fe20000400000 */
[----:B------:R-:W-:Y:S01]  /*42a0*/  @!P3 FMUL R24, R24, 0.5 ;  /* 0x3f0000001818b820 */ /* 0x000fe20000400000 */
[----:B------:R-:W-:Y:S01]  /*42b0*/  FSETP.GEU.AND P4, PT, R25, -126, PT ;  /* 0xc2fc00001900780b */ /* 0x000fe20003f8e000 */
[--C-:B--2---:R-:W-:Y:S01]  /*42c0*/  FFMA R27, R32, UR15, -R19.reuse ;  /* 0x0000000f201b7c23 */ /* 0x104fe20008000813 */
[----:B------:R-:W-:Y:S01]  /*42d0*/  R2UR UR6, R122 ;  /* 0x000000007a0672ca */ /* 0x000fe200000e0000 */
[----:B----4-:R-:W-:Y:S01]  /*42e0*/  @!P5 FMUL R22, R22, R22 ;  /* 0x000000161616d220 */ /* 0x010fe20000400000 */
[----:B------:R-:W-:Y:S01]  /*42f0*/  FSETP.GEU.AND P5, PT, R26, -126, PT ;  /* 0xc2fc00001a00780b */ /* 0x000fe20003fae000 */
[----:B------:R-:W2:Y:S01]  /*4300*/  MUFU.EX2 R31, R31 ;  /* 0x0000001f001f7308 */ /* 0x000ea20000000800 */
[----:B------:R-:W-:Y:S01]  /*4310*/  R2UR UR7, R123 ;  /* 0x000000007b0772ca */ /* 0x000fe200000e0000 */
[--C-:B------:R-:W-:Y:S01]  /*4320*/  FFMA R120, R34, UR15, -R14.reuse ;  /* 0x0000000f22787c23 */ /* 0x100fe2000800080e */
[-C--:B------:R-:W-:Y:S01]  /*4330*/  FMUL R88, R88, R21.reuse ;  /* 0x0000001558587220 */ /* 0x080fe20000400000 */
[-C--:B------:R-:W-:Y:S01]  /*4340*/  FMUL R89, R89, R21.reuse ;  /* 0x0000001559597220 */ /* 0x080fe20000400000 */
[-C--:B------:R-:W-:Y:S01]  /*4350*/  FMUL R92, R92, R21.reuse ;  /* 0x000000155c5c7220 */ /* 0x080fe20000400000 */
[-C--:B------:R-:W-:Y:S01]  /*4360*/  FMUL R93, R93, R21.reuse ;  /* 0x000000155d5d7220 */ /* 0x080fe20000400000 */
[-C--:B------:R-:W-:Y:S01]  /*4370*/  FMUL R96, R96, R21.reuse ;  /* 0x0000001560607220 */ /* 0x080fe20000400000 */
[----:B-1----:R-:W-:Y:S01]  /*4380*/  @!P6 FMUL R30, R30, R30 ;  /* 0x0000001e1e1ee220 */ /* 0x002fe20000400000 */
[----:B------:R-:W-:Y:S01]  /*4390*/  FSETP.GEU.AND P6, PT, R29, -126, PT ;  /* 0xc2fc00001d00780b */ /* 0x000fe20003fce000 */
[----:B------:R1:W3:Y:S01]  /*43a0*/  MUFU.EX2 R28, R24 ;  /* 0x00000018001c7308 */ /* 0x0002e20000000800 */
[----:B------:R-:W-:Y:S01]  /*43b0*/  @!P4 FMUL R25, R25, 0.5 ;  /* 0x3f0000001919c820 */ /* 0x000fe20000400000 */
[----:B------:R-:W-:Y:S01]  /*43c0*/  @!P5 FMUL R26, R26, 0.5 ;  /* 0x3f0000001a1ad820 */ /* 0x000fe20000400000 */
[-C--:B------:R-:W-:Y:S01]  /*43d0*/  FMUL R97, R97, R21.reuse ;  /* 0x0000001561617220 */ /* 0x080fe20000400000 */
[-C--:B------:R-:W-:Y:S01]  /*43e0*/  FMUL R100, R100, R21.reuse ;  /* 0x0000001564647220 */ /* 0x080fe20000400000 */
[-C--:B------:R-:W-:Y:S01]  /*43f0*/  FMUL R101, R101, R21.reuse ;  /* 0x0000001565657220 */ /* 0x080fe20000400000 */
[----:B------:R-:W-:Y:S01]  /*4400*/  FMUL R104, R104, R21 ;  /* 0x0000001568687220 */ /* 0x000fe20000400000 */
[----:B--2---:R-:W-:Y:S01]  /*4410*/  @!P2 FMUL R31, R31, R31 ;  /* 0x0000001f1f1fa220 */ /* 0x004fe20000400000 */
[----:B------:R-:W2:Y:S01]  /*4420*/  MUFU.EX2 R121, R25 ;  /* 0x0000001900797308 */ /* 0x000ea20000000800 */
[--C-:B-1----:R-:W-:Y:S01]  /*4430*/  FFMA R24, R33, UR15, -R19.reuse ;  /* 0x0000000f21187c23 */ /* 0x102fe20008000813 */
[----:B------:R-:W-:Y:S01]  /*4440*/  FSETP.GEU.AND P2, PT, R27, -126, PT ;  /* 0xc2fc00001b00780b */ /* 0x000fe20003f4e000 */
[-C--:B------:R-:W-:Y:S01]  /*4450*/  FMUL R105, R105, R21.reuse ;  /* 0x0000001569697220 */ /* 0x080fe20000400000 */
[----:B------:R-:W-:Y:S01]  /*4460*/  @!P6 FMUL R29, R29, 0.5 ;  /* 0x3f0000001d1de820 */ /* 0x000fe20000400000 */
[-C--:B------:R-:W-:Y:S01]  /*4470*/  FMUL R108, R108, R21.reuse ;  /* 0x000000156c6c7220 */ /* 0x080fe20000400000 */
[-C--:B------:R-:W-:Y:S01]  /*4480*/  FMUL R109, R109, R21.reuse ;  /* 0x000000156d6d7220 */ /* 0x080fe20000400000 */
[-C--:B------:R-:W-:Y:S01]  /*4490*/  FMUL R112, R112, R21.reuse ;  /* 0x0000001570707220 */ /* 0x080fe20000400000 */
[----:B------:R-:W1:Y:S01]  /*44a0*/  MUFU.EX2 R32, R26 ;  /* 0x0000001a00207308 */ /* 0x000e620000000800 */
[----:B---3--:R-:W-:Y:S01]  /*44b0*/  @!P3 FMUL R28, R28, R28 ;  /* 0x0000001c1c1cb220 */ /* 0x008fe20000400000 */
[----:B------:R-:W-:Y:S01]  /*44c0*/  FSETP.GEU.AND P3, PT, R24, -126, PT ;  /* 0xc2fc00001800780b */ /* 0x000fe20003f6e000 */
[-C--:B------:R-:W-:Y:S01]  /*44d0*/  FMUL R113, R113, R21.reuse ;  /* 0x0000001571717220 */ /* 0x080fe20000400000 */
[-C--:B------:R-:W-:Y:S01]  /*44e0*/  FMUL R116, R116, R21.reuse ;  /* 0x0000001574747220 */ /* 0x080fe20000400000 */
[----:B------:R-:W-:Y:S01]  /*44f0*/  FMUL R117, R117, R21 ;  /* 0x0000001575757220 */ /* 0x000fe20000400000 */
[-C--:B------:R-:W-:Y:S01]  /*4500*/  FMUL R90, R90, R20.reuse ;  /* 0x000000145a5a7220 */ /* 0x080fe20000400000 */
[----:B------:R-:W-:Y:S01]  /*4510*/  @!P2 FMUL R27, R27, 0.5 ;  /* 0x3f0000001b1ba820 */ /* 0x000fe20000400000 */
[----:B------:R-:W3:Y:S01]  /*4520*/  MUFU.EX2 R33, R29 ;  /* 0x0000001d00217308 */ /* 0x000ee20000000800 */
[----:B--2---:R-:W-:Y:S01]  /*4530*/  @!P4 FMUL R121, R121, R121 ;  /* 0x000000797979c220 */ /* 0x004fe20000400000 */
[-C--:B------:R-:W-:Y:S01]  /*4540*/  FMUL R91, R91, R20.reuse ;  /* 0x000000145b5b7220 */ /* 0x080fe20000400000 */
[-C--:B------:R-:W-:Y:S01]  /*4550*/  FMUL R94, R94, R20.reuse ;  /* 0x000000145e5e7220 */ /* 0x080fe20000400000 */
[-C--:B------:R-:W-:Y:S01]  /*4560*/  FMUL R95, R95, R20.reuse ;  /* 0x000000145f5f7220 */ /* 0x080fe20000400000 */
[-C--:B------:R-:W-:Y:S01]  /*4570*/  FMUL R98, R98, R20.reuse ;  /* 0x0000001462627220 */ /* 0x080fe20000400000 */
[-C--:B------:R-:W-:Y:S01]  /*4580*/  FMUL R99, R99, R20.reuse ;  /* 0x0000001463637220 */ /* 0x080fe20000400000 */
[----:B------:R-:W-:Y:S01]  /*4590*/  @!P3 FMUL R24, R24, 0.5 ;  /* 0x3f0000001818b820 */ /* 0x000fe20000400000 */
[----:B------:R-:W-:Y:S01]  /*45a0*/  FMUL R102, R102, R20 ;  /* 0x0000001466667220 */ /* 0x000fe20000400000 */
[----:B-1----:R-:W-:Y:S01]  /*45b0*/  @!P5 FMUL R32, R32, R32 ;  /* 0x000000202020d220 */ /* 0x002fe20000400000 */
[-C--:B------:R-:W-:Y:S01]  /*45c0*/  FMUL R103, R103, R20.reuse ;  /* 0x0000001467677220 */ /* 0x080fe20000400000 */
[-C--:B------:R-:W-:Y:S01]  /*45d0*/  FMUL R106, R106, R20.reuse ;  /* 0x000000146a6a7220 */ /* 0x080fe20000400000 */
[-C--:B------:R-:W-:Y:S01]  /*45e0*/  FMUL R107, R107, R20.reuse ;  /* 0x000000146b6b7220 */ /* 0x080fe20000400000 */
[-C--:B------:R-:W-:Y:S01]  /*45f0*/  FMUL R110, R110, R20.reuse ;  /* 0x000000146e6e7220 */ /* 0x080fe20000400000 */
[-C--:B------:R-:W-:Y:S01]  /*4600*/  FMUL R111, R111, R20.reuse ;  /* 0x000000146f6f7220 */ /* 0x080fe20000400000 */
[-C--:B------:R-:W-:Y:S01]  /*4610*/  FMUL R114, R114, R20.reuse ;  /* 0x0000001472727220 */ /* 0x080fe20000400000 */
[-C--:B------:R-:W-:Y:S01]  /*4620*/  FMUL R115, R115, R20.reuse ;  /* 0x0000001473737220 */ /* 0x080fe20000400000 */
[----:B---3--:R-:W-:Y:S01]  /*4630*/  @!P6 FMUL R33, R33, R33 ;  /* 0x000000212121e220 */ /* 0x008fe20000400000 */
[-C--:B------:R-:W-:Y:S01]  /*4640*/  FMUL R118, R118, R20.reuse ;  /* 0x0000001476767220 */ /* 0x080fe20000400000 */
[----:B------:R-:W-:Y:S01]  /*4650*/  FMUL R119, R119, R20 ;  /* 0x0000001477777220 */ /* 0x000fe20000400000 */
[----:B------:R1:W2:Y:S01]  /*4660*/  MUFU.EX2 R34, R27 ;  /* 0x0000001b00227308 */ /* 0x0002a20000000800 */
[----:B------:R-:W-:Y:S01]  /*4670*/  F2FP.BF16.F32.PACK_AB R25, R22, R23 ;  /* 0x000000171619723e */ /* 0x000fe200000010ff */
[--C-:B------:R-:W-:Y:S01]  /*4680*/  FFMA R123, R35, UR15, -R14.reuse ;  /* 0x0000000f237b7c23 */ /* 0x100fe2000800080e */
[----:B------:R-:W-:Y:S01]  /*4690*/  F2FP.BF16.F32.PACK_AB R26, R33, R32 ;  /* 0x00000020211a723e */ /* 0x000fe200000010ff */
[--C-:B------:R-:W-:Y:S01]  /*46a0*/  FFMA R37, R37, UR15, -R19.reuse ;  /* 0x0000000f25257c23 */ /* 0x100fe20008000813 */
[----:B------:R-:W-:Y:S01]  /*46b0*/  FSETP.GEU.AND P4, PT, R120, -126, PT ;  /* 0xc2fc00007800780b */ /* 0x000fe20003f8e000 */
[--C-:B------:R-:W-:Y:S01]  /*46c0*/  FFMA R124, R40, UR15, -R19.reuse ;  /* 0x0000000f287c7c23 */ /* 0x100fe20008000813 */
[----:B------:R-:W-:Y:S01]  /*46d0*/  FSETP.GEU.AND P5, PT, R123, -126, PT ;  /* 0xc2fc00007b00780b */ /* 0x000fe20003fae000 */
[----:B------:R3:W4:Y:S01]  /*46e0*/  MUFU.EX2 R29, R24 ;  /* 0x00000018001d7308 */ /* 0x0007220000000800 */
[----:B-1----:R-:W-:Y:S01]  /*46f0*/  F2FP.BF16.F32.PACK_AB R27, R31, R30 ;  /* 0x0000001e1f1b723e */ /* 0x002fe200000010ff */
[--C-:B------:R-:W-:Y:S01]  /*4700*/  FFMA R125, R41, UR15, -R19.reuse ;  /* 0x0000000f297d7c23 */ /* 0x100fe20008000813 */
[--C-:B------:R-:W-:Y:S01]  /*4710*/  FFMA R45, R45, UR15, -R19.reuse ;  /* 0x0000000f2d2d7c23 */ /* 0x100fe20008000813 */
[--C-:B------:R-:W-:Y:S01]  /*4720*/  FFMA R53, R53, UR15, -R19.reuse ;  /* 0x0000000f35357c23 */ /* 0x100fe20008000813 */
[--C-:B------:R-:W-:Y:S01]  /*4730*/  FFMA R59, R59, UR15, -R14.reuse ;  /* 0x0000000f3b3b7c23 */ /* 0x100fe2000800080e */
[--C-:B------:R-:W-:Y:S01]  /*4740*/  FFMA R62, R62, UR15, -R14.reuse ;  /* 0x0000000f3e3e7c23 */ /* 0x100fe2000800080e */
[--C-:B------:R-:W-:Y:S01]  /*4750*/  FFMA R63, R63, UR15, -R14.reuse ;  /* 0x0000000f3f3f7c23 */ /* 0x100fe2000800080e */
[--C-:B------:R-:W-:Y:S01]  /*4760*/  FFMA R64, R64, UR15, -R19.reuse ;  /* 0x0000000f40407c23 */ /* 0x100fe20008000813 */
[----:B---3--:R-:W-:Y:S01]  /*4770*/  F2FP.BF16.F32.PACK_AB R24, R121, R28 ;  /* 0x0000001c7918723e */ /* 0x008fe200000010ff */
[----:B------:R-:W-:Y:S01]  /*4780*/  @!P4 FMUL R120, R120, 0.5 ;  /* 0x3f0000007878c820 */ /* 0x000fe20000400000 */
[----:B--2---:R-:W-:Y:S01]  /*4790*/  @!P2 FMUL R34, R34, R34 ;  /* 0x000000222222a220 */ /* 0x004fe20000400000 */
[----:B------:R-:W-:Y:S01]  /*47a0*/  FSETP.GEU.AND P2, PT, R37, -126, PT ;  /* 0xc2fc00002500780b */ /* 0x000fe20003f4e000 */
[----:B------:R-:W-:Y:S01]  /*47b0*/  WARPGROUP.ARRIVE ;  /* 0x00000000000079c5 */ /* 0x000fe20000000000 */
[----:B------:R1:W2:Y:S01]  /*47c0*/  MUFU.EX2 R35, R120 ;  /* 0x0000007800237308 */ /* 0x0002a20000000800 */
[----:B------:R-:W-:Y:S01]  /*47d0*/  @!P5 FMUL R123, R123, 0.5 ;  /* 0x3f0000007b7bd820 */ /* 0x000fe20000400000 */
[--C-:B------:R-:W-:Y:S01]  /*47e0*/  FFMA R65, R65, UR15, -R19.reuse ;  /* 0x0000000f41417c23 */ /* 0x100fe20008000813 */
[----:B----4-:R-:W-:Y:S01]  /*47f0*/  @!P3 FMUL R29, R29, R29 ;  /* 0x0000001d1d1db220 */ /* 0x010fe20000400000 */
[--C-:B------:R-:W-:Y:S01]  /*4800*/  FFMA R66, R66, UR15, -R14.reuse ;  /* 0x0000000f42427c23 */ /* 0x100fe2000800080e */
[----:B------:R-:W-:Y:S01]  /*4810*/  HGMMA.64x64x16.F32.BF16 R88, R24, gdesc[UR4].tnspB, R88, gsb0 ;  /* 0x40e0000418587df0 */ /* 0x000fe20008001858 */
[--C-:B------:R-:W-:Y:S01]  /*4820*/  FFMA R67, R67, UR15, -R14.reuse ;  /* 0x0000000f43437c23 */ /* 0x100fe2000800080e */
[--C-:B------:R-:W-:Y:S01]  /*4830*/  FFMA R70, R70, UR15, -R14.reuse ;  /* 0x0000000f46467c23 */ /* 0x100fe2000800080e */
[--C-:B------:R-:W-:Y:S01]  /*4840*/  FFMA R71, R71, UR15, -R14.reuse ;  /* 0x0000000f47477c23 */ /* 0x100fe2000800080e */
[--C-:B-1----:R-:W-:Y:S01]  /*4850*/  FFMA R120, R42, UR15, -R14.reuse ;  /* 0x0000000f2a787c23 */ /* 0x102fe2000800080e */
[--C-:B------:R-:W-:Y:S01]  /*4860*/  FFMA R72, R72, UR15, -R19.reuse ;  /* 0x0000000f48487c23 */ /* 0x100fe20008000813 */
[----:B------:R-:W-:Y:S01]  /*4870*/  @!P2 FMUL R37, R37, 0.5 ;  /* 0x3f0000002525a820 */ /* 0x000fe20000400000 */
[--C-:B------:R-:W-:Y:S01]  /*4880*/  FFMA R73, R73, UR15, -R19.reuse ;  /* 0x0000000f49497c23 */ /* 0x100fe20008000813 */
[--C-:B------:R-:W-:Y:S01]  /*4890*/  FFMA R74, R74, UR15, -R14.reuse ;  /* 0x0000000f4a4a7c23 */ /* 0x100fe2000800080e */
[--C-:B------:R-:W-:Y:S01]  /*48a0*/  FFMA R76, R76, UR15, -R19.reuse ;  /* 0x0000000f4c4c7c23 */ /* 0x100fe20008000813 */
[--C-:B------:R-:W-:Y:S01]  /*48b0*/  FFMA R75, R75, UR15, -R14.reuse ;  /* 0x0000000f4b4b7c23 */ /* 0x100fe2000800080e */
[----:B------:R-:W-:Y:S01]  /*48c0*/  FFMA R77, R77, UR15, -R19 ;  /* 0x0000000f4d4d7c23 */ /* 0x000fe20008000813 */
[----:B--2---:R-:W-:Y:S01]  /*48d0*/  @!P4 FMUL R35, R35, R35 ;  /* 0x000000232323c220 */ /* 0x004fe20000400000 */
[----:B------:R-:W1:Y:S01]  /*48e0*/  MUFU.EX2 R37, R37 ;  /* 0x0000002500257308 */ /* 0x000e620000000800 */
[--C-:B------:R-:W-:Y:S01]  /*48f0*/  FFMA R78, R78, UR15, -R14.reuse ;  /* 0x0000000f4e4e7c23 */ /* 0x100fe2000800080e */
[----:B------:R-:W-:Y:S01]  /*4900*/  FFMA R79, R79, UR15, -R14 ;  /* 0x0000000f4f4f7c23 */ /* 0x000fe2000800080e */
[----:B------:R-:W-:Y:S01]  /*4910*/  FFMA R17, R20, R17, R23 ;  /* 0x0000001114117223 */ /* 0x000fe20000000017 */
[----:B------:R-:W-:Y:S01]  /*4920*/  FFMA R18, R21, R18, R28 ;  /* 0x0000001215127223 */ /* 0x000fe2000000001c */
[----:B------:R-:W-:Y:S01]  /*4930*/  IADD3 R20, R122, 0x300, RZ ;  /* 0x000003007a147810 */ /* 0x000fe20007ffe0ff */
[----:B------:R-:W-:Y:S01]  /*4940*/  FFMA R80, R80, UR15, -R19 ;  /* 0x0000000f50507c23 */ /* 0x000fe20008000813 */
[----:B------:R-:W-:Y:S01]  /*4950*/  FADD R21, R17, R22 ;  /* 0x0000001611157221 */ /* 0x000fe20000000000 */
[----:B------:R-:W-:Y:S01]  /*4960*/  FADD R121, R18, R121 ;  /* 0x0000007912797221 */ /* 0x000fe20000000000 */
[----:B------:R-:W-:Y:S01]  /*4970*/  FFMA R82, R82, UR15, -R14 ;  /* 0x0000000f52527c23 */ /* 0x000fe2000800080e */
[----:B------:R-:W-:Y:S01]  /*4980*/  FFMA R81, R81, UR15, -R19 ;  /* 0x0000000f51517c23 */ /* 0x000fe20008000813 */
[----:B------:R-:W-:Y:S01]  /*4990*/  FADD R30, R21, R30 ;  /* 0x0000001e151e7221 */ /* 0x000fe20000000000 */
[----:B------:R-:W-:-:S02]  /*49a0*/  IMAD.MOV.U32 R21, RZ, RZ, 0x40000040 ;  /* 0x40000040ff157424 */ /* 0x000fc400078e00ff */
[----:B------:R-:W-:Y:S01]  /*49b0*/  FADD R32, R121, R32 ;  /* 0x0000002079207221 */ /* 0x000fe20000000000 */
[--C-:B------:R-:W-:Y:S01]  /*49c0*/  FFMA R22, R84, UR15, -R19.reuse ;  /* 0x0000000f54167c23 */ /* 0x100fe20008000813 */
[----:B------:R-:W-:Y:S01]  /*49d0*/  FFMA R23, R85, UR15, -R19 ;  /* 0x0000000f55177c23 */ /* 0x000fe20008000813 */
[--C-:B------:R-:W-:Y:S01]  /*49e0*/  FFMA R83, R83, UR15, -R14.reuse ;  /* 0x0000000f53537c23 */ /* 0x100fe2000800080e */
[----:B-1----:R-:W-:Y:S01]  /*49f0*/  @!P2 FMUL R37, R37, R37 ;  /* 0x000000252525a220 */ /* 0x002fe20000400000 */
[----:B------:R-:W-:Y:S01]  /*4a00*/  FSETP.GEU.AND P2, PT, R120, -126, PT ;  /* 0xc2fc00007800780b */ /* 0x000fe20003f4e000 */
[----:B------:R-:W-:Y:S01]  /*4a10*/  FADD R33, R32, R33 ;  /* 0x0000002120217221 */ /* 0x000fe20000000000 */
[----:B------:R-:W-:Y:S01]  /*4a20*/  FFMA R86, R86, UR15, -R14 ;  /* 0x0000000f56567c23 */ /* 0x000fe2000800080e */
[----:B------:R-:W-:Y:S01]  /*4a30*/  FADD R30, R30, R31 ;  /* 0x0000001f1e1e7221 */ /* 0x000fe20000000000 */
[----:B------:R-:W-:-:S09]  /*4a40*/  IADD3 R12, R12, 0x1, RZ ;  /* 0x000000010c0c7810 */ /* 0x000fd20007ffe0ff */
[----:B------:R-:W-:Y:S01]  /*4a50*/  @!P2 FMUL R120, R120, 0.5 ;  /* 0x3f0000007878a820 */ /* 0x000fe20000400000 */
[----:B------:R-:W-:Y:S02]  /*4a60*/  WARPGROUP.DEPBAR.LE gsb0, 0x0 ;  /* 0x00008000000079c5 */ /* 0x000fe40000010000 */
[----:B------:R-:W-:Y:S01]  /*4a70*/  FFMA R24, R36, UR15, -R19 ;  /* 0x0000000f24187c23 */ /* 0x000fe20008000813 */
[--C-:B------:R-:W-:Y:S01]  /*4a80*/  FFMA R26, R38, UR15, -R14.reuse ;  /* 0x0000000f261a7c23 */ /* 0x100fe2000800080e */
[----:B------:R-:W-:Y:S01]  /*4a90*/  FFMA R27, R39, UR15, -R14 ;  /* 0x0000000f271b7c23 */ /* 0x000fe2000800080e */
[----:B------:R1:W2:Y:S01]  /*4aa0*/  MUFU.EX2 R36, R123 ;  /* 0x0000007b00247308 */ /* 0x0002a20000000800 */
[----:B------:R-:W-:Y:S02]  /*4ab0*/  MOV R25, 0x40000040 ;  /* 0x4000004000197802 */ /* 0x000fe40000000f00 */
[----:B------:R-:W-:Y:S02]  /*4ac0*/  FSETP.GEU.AND P6, PT, R24, -126, PT ;  /* 0xc2fc00001800780b */ /* 0x000fe40003fce000 */
[----:B------:R-:W-:-:S02]  /*4ad0*/  FSETP.GEU.AND P3, PT, R26, -126, PT ;  /* 0xc2fc00001a00780b */ /* 0x000fc40003f6e000 */
[----:B------:R-:W-:Y:S02]  /*4ae0*/  FSETP.GEU.AND P4, PT, R27, -126, PT ;  /* 0xc2fc00001b00780b */ /* 0x000fe40003f8e000 */
[----:B------:R-:W-:Y:S01]  /*4af0*/  R2UR UR7, R25 ;  /* 0x00000000190772ca */ /* 0x000fe200000e0000 */
[--C-:B-1----:R-:W-:Y:S02]  /*4b00*/  FFMA R123, R43, UR15, -R14.reuse ;  /* 0x0000000f2b7b7c23 */ /* 0x102fe4000800080e */
[----:B------:R1:W3:Y:S04]  /*4b10*/  MUFU.EX2 R43, R120 ;  /* 0x00000078002b7308 */ /* 0x0002e80000000800 */
[----:B------:R-:W-:Y:S01]  /*4b20*/  @!P6 FMUL R24, R24, 0.5 ;  /* 0x3f0000001818e820 */ /* 0x000fe20000400000 */
[----:B--2---:R-:W-:Y:S01]  /*4b30*/  @!P5 FMUL R36, R36, R36 ;  /* 0x000000242424d220 */ /* 0x004fe20000400000 */
[----:B------:R-:W-:Y:S01]  /*4b40*/  @!P3 FMUL R26, R26, 0.5 ;  /* 0x3f0000001a1ab820 */ /* 0x000fe20000400000 */
[----:B------:R-:W-:Y:S01]  /*4b50*/  FSETP.GEU.AND P5, PT, R124, -126, PT ;  /* 0xc2fc00007c00780b */ /* 0x000fe20003fae000 */
[----:B------:R-:W-:Y:S01]  /*4b60*/  @!P4 FMUL R27, R27, 0.5 ;  /* 0x3f0000001b1bc820 */ /* 0x000fe20000400000 */
[----:B------:R2:W4:Y:S01]  /*4b70*/  MUFU.EX2 R38, R24 ;  /* 0x0000001800267308 */ /* 0x0005220000000800 */
[----:B------:R-:W-:Y:S01]  /*4b80*/  F2FP.BF16.F32.PACK_AB R25, R36, R35 ;  /* 0x000000232419723e */ /* 0x000fe200000010ff */
[----:B-1----:R-:W-:Y:S01]  /*4b90*/  FFMA R120, R50, UR15, -R14 ;  /* 0x0000000f32787c23 */ /* 0x002fe2000800080e */
[----:B------:R-:W-:-:S04]  /*4ba0*/  FADD R35, R30, R35 ;  /* 0x000000231e237221 */ /* 0x000fc80000000000 */
[----:B------:R-:W-:Y:S01]  /*4bb0*/  FADD R36, R35, R36 ;  /* 0x0000002423247221 */ /* 0x000fe20000000000 */
[----:B------:R1:W5:Y:S01]  /*4bc0*/  MUFU.EX2 R39, R26 ;  /* 0x0000001a00277308 */ /* 0x0003620000000800 */
[----:B--2---:R-:W-:Y:S01]  /*4bd0*/  IADD3 R24, R122, 0x80, RZ ;  /* 0x000000807a187810 */ /* 0x004fe20007ffe0ff */
[----:B---3--:R-:W-:Y:S01]  /*4be0*/  @!P2 FMUL R43, R43, R43 ;  /* 0x0000002b2b2ba220 */ /* 0x008fe20000400000 */
[----:B------:R-:W-:Y:S02]  /*4bf0*/  @!P5 FMUL R124, R124, 0.5 ;  /* 0x3f0000007c7cd820 */ /* 0x000fe40000400000 */
[----:B------:R-:W-:Y:S02]  /*4c00*/  R2UR UR6, R24 ;  /* 0x00000000180672ca */ /* 0x000fe400000e0000 */
[----:B------:R-:W-:Y:S01]  /*4c10*/  F2FP.BF16.F32.PACK_AB R24, R29, R34 ;  /* 0x000000221d18723e */ /* 0x000fe200000010ff */
[----:B------:R-:W2:Y:S01]  /*4c20*/  MUFU.EX2 R40, R27 ;  /* 0x0000001b00287308 */ /* 0x000ea20000000800 */
[----:B----4-:R-:W-:Y:S01]  /*4c30*/  @!P6 FMUL R38, R38, R38 ;  /* 0x000000262626e220 */ /* 0x010fe20000400000 */
[----:B------:R-:W-:Y:S01]  /*4c40*/  FSETP.GEU.AND P6, PT, R125, -126, PT ;  /* 0xc2fc00007d00780b */ /* 0x000fe20003fce000 */
[----:B------:R-:W-:-:S03]  /*4c50*/  FADD R34, R33, R34 ;  /* 0x0000002221227221 */ /* 0x000fc60000000000 */
[----:B-1----:R-:W-:Y:S01]  /*4c60*/  F2FP.BF16.F32.PACK_AB R26, R37, R38 ;  /* 0x00000026251a723e */ /* 0x002fe200000010ff */
[----:B------:R-:W-:Y:S01]  /*4c70*/  FADD R29, R34, R29 ;  /* 0x0000001d221d7221 */ /* 0x000fe20000000000 */
[----:B------:R1:W3:Y:S01]  /*4c80*/  MUFU.EX2 R41, R124 ;  /* 0x0000007c00297308 */ /* 0x0002e20000000800 */
[----:B-----5:R-:W-:Y:S01]  /*4c90*/  @!P3 FMUL R39, R39, R39 ;  /* 0x000000272727b220 */ /* 0x020fe20000400000 */
[----:B------:R-:W-:Y:S01]  /*4ca0*/  FSETP.GEU.AND P3, PT, R123, -126, PT ;  /* 0xc2fc00007b00780b */ /* 0x000fe20003f6e000 */
[----:B------:R-:W-:Y:S01]  /*4cb0*/  FADD R38, R29, R38 ;  /* 0x000000261d267221 */ /* 0x000fe20000000000 */
[----:B------:R-:W-:-:S03]  /*4cc0*/  FFMA R29, R87, UR15, -R14 ;  /* 0x0000000f571d7c23 */ /* 0x000fc6000800080e */
[----:B------:R-:W-:Y:S01]  /*4cd0*/  @!P6 FMUL R125, R125, 0.5 ;  /* 0x3f0000007d7de820 */ /* 0x000fe20000400000 */
[----:B------:R-:W-:Y:S01]  /*4ce0*/  FADD R38, R38, R37 ;  /* 0x0000002526267221 */ /* 0x000fe20000000000 */
[----:B--2---:R-:W-:Y:S01]  /*4cf0*/  @!P4 FMUL R40, R40, R40 ;  /* 0x000000282828c220 */ /* 0x004fe20000400000 */
[----:B-1----:R-:W-:Y:S01]  /*4d00*/  FFMA R124, R48, UR15, -R19 ;  /* 0x0000000f307c7c23 */ /* 0x002fe20008000813 */
[----:B------:R1:W2:Y:S03]  /*4d10*/  MUFU.EX2 R42, R125 ;  /* 0x0000007d002a7308 */ /* 0x0002a60000000800 */
[----:B------:R-:W-:Y:S01]  /*4d20*/  F2FP.BF16.F32.PACK_AB R27, R40, R39 ;  /* 0x00000027281b723e */ /* 0x000fe200000010ff */
[----:B------:R-:W-:Y:S01]  /*4d30*/  @!P3 FMUL R123, R123, 0.5 ;  /* 0x3f0000007b7bb820 */ /* 0x000fe20000400000 */
[----:B------:R-:W-:Y:S01]  /*4d40*/  FADD R39, R36, R39 ;  /* 0x0000002724277221 */ /* 0x000fe20000000000 */
[----:B---3--:R-:W-:Y:S01]  /*4d50*/  @!P5 FMUL R41, R41, R41 ;  /* 0x000000292929d220 */ /* 0x008fe20000400000 */
[----:B------:R-:W-:Y:S01]  /*4d60*/  WARPGROUP.ARRIVE ;  /* 0x00000000000079c5 */ /* 0x000fe20000000000 */
[----:B------:R-:W-:Y:S01]  /*4d70*/  FSETP.GEU.AND P5, PT, R45, -126, PT ;  /* 0xc2fc00002d00780b */ /* 0x000fe20003fae000 */
[----:B-1----:R-:W-:Y:S01]  /*4d80*/  FFMA R125, R49, UR15, -R19 ;  /* 0x0000000f317d7c23 */ /* 0x002fe20008000813 */
[----:B------:R-:W-:-:S03]  /*4d90*/  FADD R40, R39, R40 ;  /* 0x0000002827287221 */ /* 0x000fc60000000000 */
[----:B------:R-:W-:Y:S01]  /*4da0*/  HGMMA.64x64x16.F32.BF16 R88, R24, gdesc[UR4].tnspB, R88, gsb0 ;  /* 0x40e0000418587df0 */ /* 0x000fe20008001858 */
[----:B--2---:R-:W-:-:S07]  /*4db0*/  @!P6 FMUL R42, R42, R42 ;  /* 0x0000002a2a2ae220 */ /* 0x004fce0000400000 */
[----:B------:R-:W-:-:S06]  /*4dc0*/  @!P5 FMUL R45, R45, 0.5 ;  /* 0x3f0000002d2dd820 */ /* 0x000fcc0000400000 */
[----:B------:R-:W1:Y:S02]  /*4dd0*/  MUFU.EX2 R45, R45 ;  /* 0x0000002d002d7308 */ /* 0x000e640000000800 */
[----:B-1----:R-:W-:Y:S01]  /*4de0*/  @!P5 FMUL R45, R45, R45 ;  /* 0x0000002d2d2dd220 */ /* 0x002fe20000400000 */
[----:B------:R-:W-:-:S13]  /*4df0*/  FSETP.GEU.AND P5, PT, R120, -126, PT ;  /* 0xc2fc00007800780b */ /* 0x000fda0003fae000 */
        /* <DEDUP_REMOVED lines=38> */
[----:B------:R-:W-:-:S04]  /*5060*/  FADD R46, R41, R46 ;  /* 0x0000002e292e7221 */ /* 0x000fc80000000000 */
[----:B------:R-:W-:Y:S01]  /*5070*/  @!P4 FMUL R125, R125, 0.5 ;  /* 0x3f0000007d7dc820 */ /* 0x000fe20000400000 */
[----:B------:R-:W-:Y:S01]  /*5080*/  FADD R46, R46, R45 ;  /* 0x0000002d2e2e7221 */ /* 0x000fe20000000000 */
[----:B--2---:R-:W-:Y:S01]  /*5090*/  @!P2 FMUL R48, R48, R48 ;  /* 0x000000303030a220 */ /* 0x004fe20000400000 */
[----:B-1----:R-:W-:Y:S01]  /*50a0*/  FFMA R124, R57, UR15, -R19 ;  /* 0x0000000f397c7c23 */ /* 0x002fe20008000813 */
[----:B------:R-:W1:Y:S03]  /*50b0*/  MUFU.EX2 R50, R125 ;  /* 0x0000007d00327308 */ /* 0x000e660000000800 */
[----:B------:R-:W-:Y:S01]  /*50c0*/  F2FP.BF16.F32.PACK_AB R27, R48, R47 ;  /* 0x0000002f301b723e */ /* 0x000fe200000010ff */
[----:B------:R-:W-:Y:S01]  /*50d0*/  @!P6 FMUL R123, R123, 0.5 ;  /* 0x3f0000007b7be820 */ /* 0x000fe20000400000 */
[----:B------:R-:W-:Y:S01]  /*50e0*/  FADD R47, R44, R47 ;  /* 0x0000002f2c2f7221 */ /* 0x000fe20000000000 */
[----:B---3--:R-:W-:Y:S01]  /*50f0*/  @!P3 FMUL R49, R49, R49 ;  /* 0x000000313131b220 */ /* 0x008fe20000400000 */
[----:B------:R-:W-:Y:S01]  /*5100*/  WARPGROUP.ARRIVE ;  /* 0x00000000000079c5 */ /* 0x000fe20000000000 */
[----:B------:R-:W-:Y:S01]  /*5110*/  FSETP.GEU.AND P3, PT, R53, -126, PT ;  /* 0xc2fc00003500780b */ /* 0x000fe20003f6e000 */
[----:B------:R-:W-:-:S04]  /*5120*/  FADD R48, R47, R48 ;  /* 0x000000302f307221 */ /* 0x000fc80000000000 */
[----:B------:R-:W-:Y:S01]  /*5130*/  HGMMA.64x64x16.F32.BF16 R88, R24, gdesc[UR4].tnspB, R88, gsb0 ;  /* 0x40e0000418587df0 */ /* 0x000fe20008001858 */
[----:B-1----:R-:W-:-:S07]  /*5140*/  @!P4 FMUL R50, R50, R50 ;  /* 0x000000323232c220 */ /* 0x002fce0000400000 */
[----:B------:R-:W-:Y:S01]  /*5150*/  @!P3 FMUL R53, R53, 0.5 ;  /* 0x3f0000003535b820 */ /* 0x000fe20000400000 */
[----:B------:R-:W-:Y:S02]  /*5160*/  WARPGROUP.DEPBAR.LE gsb0, 0x0 ;  /* 0x00008000000079c5 */ /* 0x000fe40000010000 */
[----:B------:R-:W-:Y:S01]  /*5170*/  FFMA R24, R52, UR15, -R19 ;  /* 0x0000000f34187c23 */ /* 0x000fe20008000813 */
[--C-:B------:R-:W-:Y:S01]  /*5180*/  FFMA R26, R54, UR15, -R14.reuse ;  /* 0x0000000f361a7c23 */ /* 0x100fe2000800080e */
[----:B------:R-:W-:Y:S01]  /*5190*/  FFMA R27, R55, UR15, -R14 ;  /* 0x0000000f371b7c23 */ /* 0x000fe2000800080e */
[----:B------:R1:W2:Y:S01]  /*51a0*/  MUFU.EX2 R52, R123 ;  /* 0x0000007b00347308 */ /* 0x0002a20000000800 */
[----:B------:R-:W-:Y:S01]  /*51b0*/  IMAD.MOV.U32 R25, RZ, RZ, 0x40000040 ;  /* 0x40000040ff197424 */ /* 0x000fe200078e00ff */
[----:B------:R-:W-:Y:S02]  /*51c0*/  FSETP.GEU.AND P2, PT, R24, -126, PT ;  /* 0xc2fc00001800780b */ /* 0x000fe40003f4e000 */
[----:B------:R-:W-:-:S02]  /*51d0*/  FSETP.GEU.AND P4, PT, R26, -126, PT ;  /* 0xc2fc00001a00780b */ /* 0x000fc40003f8e000 */
[----:B------:R-:W-:Y:S02]  /*51e0*/  FSETP.GEU.AND P5, PT, R27, -126, PT ;  /* 0xc2fc00001b00780b */ /* 0x000fe40003fae000 */
[----:B------:R-:W3:Y:S01]  /*51f0*/  MUFU.EX2 R54, R53 ;  /* 0x0000003500367308 */ /* 0x000ee20000000800 */
[----:B-1----:R-:W-:Y:S01]  /*5200*/  FFMA R123, R56, UR15, -R19 ;  /* 0x0000000f387b7c23 */ /* 0x002fe20008000813 */
[----:B------:R-:W-:-:S05]  /*5210*/  R2UR UR7, R25 ;  /* 0x00000000190772ca */ /* 0x000fca00000e0000 */
[----:B------:R-:W-:Y:S02]  /*5220*/  @!P2 FMUL R24, R24, 0.5 ;  /* 0x3f0000001818a820 */ /* 0x000fe40000400000 */
[----:B------:R-:W-:Y:S01]  /*5230*/  @!P4 FMUL R26, R26, 0.5 ;  /* 0x3f0000001a1ac820 */ /* 0x000fe20000400000 */
[----:B--2---:R-:W-:Y:S01]  /*5240*/  @!P6 FMUL R52, R52, R52 ;  /* 0x000000343434e220 */ /* 0x004fe20000400000 */
[----:B------:R-:W-:Y:S01]  /*5250*/  @!P5 FMUL R27, R27, 0.5 ;  /* 0x3f0000001b1bd820 */ /* 0x000fe20000400000 */
[----:B------:R1:W2:Y:S01]  /*5260*/  MUFU.EX2 R55, R24 ;  /* 0x0000001800377308 */ /* 0x0002a20000000800 */
[----:B------:R-:W-:Y:S02]  /*5270*/  FSETP.GEU.AND P6, PT, R123, -126, PT ;  /* 0xc2fc00007b00780b */ /* 0x000fe40003fce000 */
[----:B------:R-:W-:Y:S01]  /*5280*/  F2FP.BF16.F32.PACK_AB R25, R52, R51 ;  /* 0x000000333419723e */ /* 0x000fe200000010ff */
[----:B------:R-:W-:Y:S01]  /*5290*/  FADD R51, R48, R51 ;  /* 0x0000003330337221 */ /* 0x000fe20000000000 */
[----:B---3--:R-:W-:Y:S01]  /*52a0*/  @!P3 FMUL R54, R54, R54 ;  /* 0x000000363636b220 */ /* 0x008fe20000400000 */
[----:B------:R-:W-:-:S02]  /*52b0*/  FSETP.GEU.AND P3, PT, R120, -126, PT ;  /* 0xc2fc00007800780b */ /* 0x000fc40003f6e000 */
[----:B------:R3:W4:Y:S01]  /*52c0*/  MUFU.EX2 R56, R26 ;  /* 0x0000001a00387308 */ /* 0x0007220000000800 */
[----:B-1----:R-:W-:Y:S01]  /*52d0*/  IADD3 R24, R122, 0x180, RZ ;  /* 0x000001807a187810 */ /* 0x002fe20007ffe0ff */
[----:B------:R-:W-:-:S03]  /*52e0*/  FADD R51, R51, R52 ;  /* 0x0000003433337221 */ /* 0x000fc60000000000 */
[----:B------:R-:W-:Y:S01]  /*52f0*/  R2UR UR6, R24 ;  /* 0x00000000180672ca */ /* 0x000fe200000e0000 */
[----:B------:R-:W-:Y:S01]  /*5300*/  @!P6 FMUL R123, R123, 0.5 ;  /* 0x3f0000007b7be820 */ /* 0x000fe20000400000 */
[----:B------:R-:W-:Y:S01]  /*5310*/  F2FP.BF16.F32.PACK_AB R24, R50, R49 ;  /* 0x000000313218723e */ /* 0x000fe200000010ff */
[----:B------:R-:W1:Y:S01]  /*5320*/  MUFU.EX2 R57, R27 ;  /* 0x0000001b00397308 */ /* 0x000e620000000800 */
[----:B--2---:R-:W-:Y:S01]  /*5330*/  @!P2 FMUL R55, R55, R55 ;  /* 0x000000373737a220 */ /* 0x004fe20000400000 */
[----:B------:R-:W-:Y:S01]  /*5340*/  FSETP.GEU.AND P2, PT, R124, -126, PT ;  /* 0xc2fc00007c00780b */ /* 0x000fe20003f4e000 */
[----:B------:R-:W-:Y:S01]  /*5350*/  @!P3 FMUL R120, R120, 0.5 ;  /* 0x3f0000007878b820 */ /* 0x000fe20000400000 */
[----:B------:R-:W-:Y:S02]  /*5360*/  FADD R49, R46, R49 ;  /* 0x000000312e317221 */ /* 0x000fe40000000000 */
[----:B---3--:R-:W-:Y:S02]  /*5370*/  F2FP.BF16.F32.PACK_AB R26, R54, R55 ;  /* 0x00000037361a723e */ /* 0x008fe400000010ff */
[----:B------:R2:W3:Y:S01]  /*5380*/  MUFU.EX2 R58, R123 ;  /* 0x0000007b003a7308 */ /* 0x0004e20000000800 */
[----:B----4-:R-:W-:Y:S01]  /*5390*/  @!P4 FMUL R56, R56, R56 ;  /* 0x000000383838c220 */ /* 0x010fe20000400000 */
[----:B------:R-:W-:Y:S01]  /*53a0*/  FSETP.GEU.AND P4, PT, R59, -126, PT ;  /* 0xc2fc00003b00780b */ /* 0x000fe20003f8e000 */
[----:B------:R-:W-:-:S04]  /*53b0*/  FADD R50, R49, R50 ;  /* 0x0000003231327221 */ /* 0x000fc80000000000 */
[----:B------:R-:W-:Y:S01]  /*53c0*/  @!P2 FMUL R124, R124, 0.5 ;  /* 0x3f0000007c7ca820 */ /* 0x000fe20000400000 */
[----:B------:R-:W4:Y:S01]  /*53d0*/  MUFU.EX2 R120, R120 ;  /* 0x0000007800787308 */ /* 0x000f220000000800 */
[----:B-1----:R-:W-:Y:S01]  /*53e0*/  @!P5 FMUL R57, R57, R57 ;  /* 0x000000393939d220 */ /* 0x002fe20000400000 */
[----:B--2---:R-:W-:Y:S01]  /*53f0*/  MOV R123, 0x40000040 ;  /* 0x40000040007b7802 */ /* 0x004fe20000000f00 */
[----:B------:R-:W-:-:S03]  /*5400*/  FADD R55, R50, R55 ;  /* 0x0000003732377221 */ /* 0x000fc60000000000 */
[----:B------:R-:W-:Y:S01]  /*5410*/  F2FP.BF16.F32.PACK_AB R27, R57, R56 ;  /* 0x00000038391b723e */ /* 0x000fe200000010ff */
[----:B------:R-:W-:Y:S01]  /*5420*/  @!P4 FMUL R59, R59, 0.5 ;  /* 0x3f0000003b3bc820 */ /* 0x000fe20000400000 */
[----:B------:R-:W1:Y:S01]  /*5430*/  MUFU.EX2 R53, R124 ;  /* 0x0000007c00357308 */ /* 0x000e620000000800 */
[----:B---3--:R-:W-:Y:S01]  /*5440*/  @!P6 FMUL R58, R58, R58 ;  /* 0x0000003a3a3ae220 */ /* 0x008fe20000400000 */
[----:B------:R-:W-:Y:S01]  /*5450*/  WARPGROUP.ARRIVE ;  /* 0x00000000000079c5 */ /* 0x000fe20000000000 */
[----:B------:R-:W-:Y:S01]  /*5460*/  FADD R56, R51, R56 ;  /* 0x0000003833387221 */ /* 0x000fe20000000000 */
[----:B------:R-:W-:-:S03]  /*5470*/  FADD R55, R55, R54 ;  /* 0x0000003637377221 */ /* 0x000fc60000000000 */
[----:B------:R-:W-:Y:S01]  /*5480*/  FADD R57, R56, R57 ;  /* 0x0000003938397221 */ /* 0x000fe20000000000 */
[----:B------:R-:W-:Y:S01]  /*5490*/  HGMMA.64x64x16.F32.BF16 R88, R24, gdesc[UR4].tnspB, R88, gsb0 ;  /* 0x40e0000418587df0 */ /* 0x000fe20008001858 */
[----:B----4-:R-:W-:Y:S01]  /*54a0*/  @!P3 FMUL R120, R120, R120 ;  /* 0x000000787878b220 */ /* 0x010fe20000400000 */
[----:B------:R-:W-:Y:S01]  /*54b0*/  FSETP.GEU.AND P3, PT, R63, -126, PT ;  /* 0xc2fc00003f00780b */ /* 0x000fe20003f6e000 */
[----:B------:R-:W2:Y:S01]  /*54c0*/  MUFU.EX2 R59, R59 ;  /* 0x0000003b003b7308 */ /* 0x000ea20000000800 */
[----:B-1----:R-:W-:Y:S01]  /*54d0*/  @!P2 FMUL R53, R53, R53 ;  /* 0x000000353535a220 */ /* 0x002fe20000400000 */
[----:B------:R-:W-:-:S10]  /*54e0*/  FSETP.GEU.AND P2, PT, R62, -126, PT ;  /* 0xc2fc00003e00780b */ /* 0x000fd40003f4e000 */
[----:B------:R-:W-:Y:S01]  /*54f0*/  @!P3 FMUL R63, R63, 0.5 ;  /* 0x3f0000003f3fb820 */ /* 0x000fe20000400000 */
[----:B--2---:R-:W-:-:S05]  /*5500*/  @!P4 FMUL R59, R59, R59 ;  /* 0x0000003b3b3bc220 */ /* 0x004fca0000400000 */
[----:B------:R-:W1:Y:S01]  /*5510*/  MUFU.EX2 R63, R63 ;  /* 0x0000003f003f7308 */ /* 0x000e620000000800 */
[----:B------:R-:W-:Y:S01]  /*5520*/  FSETP.GEU.AND P4, PT, R64, -126, PT ;  /* 0xc2fc00004000780b */ /* 0x000fe20003f8e000 */
[----:B------:R-:W-:-:S06]  /*5530*/  @!P2 FMUL R62, R62, 0.5 ;  /* 0x3f0000003e3ea820 */ /* 0x000fcc0000400000 */
[----:B------:R-:W2:Y:S06]  /*5540*/  MUFU.EX2 R62, R62 ;  /* 0x0000003e003e7308 */ /* 0x000eac0000000800 */
[----:B------:R-:W-:Y:S01]  /*5550*/  @!P4 FMUL R64, R64, 0.5 ;  /* 0x3f0000004040c820 */ /* 0x000fe20000400000 */
[----:B-1----:R-:W-:-:S05]  /*5560*/  @!P3 FMUL R63, R63, R63 ;  /* 0x0000003f3f3fb220 */ /* 0x002fca0000400000 */
[----:B------:R-:W1:Y:S01]  /*5570*/  MUFU.EX2 R64, R64 ;  /* 0x0000004000407308 */ /* 0x000e620000000800 */
[----:B--2---:R-:W-:Y:S01]  /*5580*/  @!P2 FMUL R62, R62, R62 ;  /* 0x0000003e3e3ea220 */ /* 0x004fe20000400000 */
[----:B------:R-:W-:Y:S01]  /*5590*/  FSETP.GEU.AND P2, PT, R67, -126, PT ;  /* 0xc2fc00004300780b */ /* 0x000fe20003f4e000 */
[----:B-1----:R-:W-:-:S12]  /*55a0*/  @!P4 FMUL R64, R64, R64 ;  /* 0x000000404040c220 */ /* 0x002fd80000400000 */
[----:B------:R-:W-:-:S06]  /*55b0*/  @!P2 FMUL R67, R67, 0.5 ;  /* 0x3f0000004343a820 */ /* 0x000fcc0000400000 */
[----:B------:R-:W1:Y:S01]  /*55c0*/  MUFU.EX2 R67, R67 ;  /* 0x0000004300437308 */ /* 0x000e620000000800 */
[----:B------:R-:W-:Y:S02]  /*55d0*/  WARPGROUP.DEPBAR.LE gsb0, 0x0 ;  /* 0x00008000000079c5 */ /* 0x000fe40000010000 */
[--C-:B------:R-:W-:Y:S01]  /*55e0*/  FFMA R24, R60, UR15, -R19.reuse ;  /* 0x0000000f3c187c23 */ /* 0x100fe20008000813 */
[----:B------:R-:W-:Y:S01]  /*55f0*/  FFMA R60, R61, UR15, -R19 ;  /* 0x0000000f3d3c7c23 */ /* 0x000fe20008000813 */
[----:B------:R-:W-:Y:S01]  /*5600*/  MOV R25, 0x40000040 ;  /* 0x4000004000197802 */ /* 0x000fe20000000f00 */
[----:B-1----:R-:W-:Y:S01]  /*5610*/  @!P2 FMUL R67, R67, R67 ;  /* 0x000000434343a220 */ /* 0x002fe20000400000 */
[----:B------:R-:W-:Y:S02]  /*5620*/  F2FP.BF16.F32.PACK_AB R27, R63, R62 ;  /* 0x0000003e3f1b723e */ /* 0x000fe400000010ff */
[----:B------:R-:W-:Y:S02]  /*5630*/  FSETP.GEU.AND P6, PT, R60, -126, PT ;  /* 0xc2fc00003c00780b */ /* 0x000fe40003fce000 */
[----:B------:R-:W-:-:S02]  /*5640*/  FSETP.GEU.AND P5, PT, R24, -126, PT ;  /* 0xc2fc00001800780b */ /* 0x000fc40003fae000 */
[----:B------:R-:W-:Y:S02]  /*5650*/  R2UR UR7, R25 ;  /* 0x00000000190772ca */ /* 0x000fe400000e0000 */
[----:B------:R-:W-:Y:S01]  /*5660*/  F2FP.BF16.F32.PACK_AB R25, R59, R120 ;  /* 0x000000783b19723e */ /* 0x000fe200000010ff */
[----:B------:R-:W-:Y:S01]  /*5670*/  FADD R120, R57, R120 ;  /* 0x0000007839787221 */ /* 0x000fe20000000000 */
[----:B------:R-:W-:-:S03]  /*5680*/  FSETP.GEU.AND P2, PT, R72, -126, PT ;  /* 0xc2fc00004800780b */ /* 0x000fc60003f4e000 */
[----:B------:R-:W-:Y:S02]  /*5690*/  FADD R59, R120, R59 ;  /* 0x0000003b783b7221 */ /* 0x000fe40000000000 */
[----:B------:R-:W-:Y:S02]  /*56a0*/  @!P6 FMUL R60, R60, 0.5 ;  /* 0x3f0000003c3ce820 */ /* 0x000fe40000400000 */
[----:B------:R-:W-:Y:S01]  /*56b0*/  @!P5 FMUL R24, R24, 0.5 ;  /* 0x3f0000001818d820 */ /* 0x000fe20000400000 */
[----:B------:R-:W-:-:S03]  /*56c0*/  FADD R62, R59, R62 ;  /* 0x0000003e3b3e7221 */ /* 0x000fc60000000000 */
[----:B------:R1:W2:Y:S01]  /*56d0*/  MUFU.EX2 R61, R24 ;  /* 0x00000018003d7308 */ /* 0x0002a20000000800 */
[----:B------:R-:W-:Y:S01]  /*56e0*/  FADD R63, R62, R63 ;  /* 0x0000003f3e3f7221 */ /* 0x000fe20000000000 */
[----:B------:R-:W-:-:S06]  /*56f0*/  @!P2 FMUL R72, R72, 0.5 ;  /* 0x3f0000004848a820 */ /* 0x000fcc0000400000 */
[----:B------:R-:W3:Y:S01]  /*5700*/  MUFU.EX2 R60, R60 ;  /* 0x0000003c003c7308 */ /* 0x000ee20000000800 */
[----:B-1----:R-:W-:-:S04]  /*5710*/  IADD3 R24, R122, 0x200, RZ ;  /* 0x000002007a187810 */ /* 0x002fc80007ffe0ff */
[----:B------:R-:W-:Y:S02]  /*5720*/  R2UR UR6, R24 ;  /* 0x00000000180672ca */ /* 0x000fe400000e0000 */
[----:B------:R-:W-:Y:S01]  /*5730*/  F2FP.BF16.F32.PACK_AB R24, R53, R58 ;  /* 0x0000003a3518723e */ /* 0x000fe200000010ff */
[----:B------:R-:W1:Y:S01]  /*5740*/  MUFU.EX2 R72, R72 ;  /* 0x0000004800487308 */ /* 0x000e620000000800 */
[----:B--2---:R-:W-:Y:S01]  /*5750*/  @!P5 FMUL R61, R61, R61 ;  /* 0x0000003d3d3dd220 */ /* 0x004fe20000400000 */
[----:B------:R-:W-:Y:S01]  /*5760*/  FSETP.GEU.AND P5, PT, R65, -126, PT ;  /* 0xc2fc00004100780b */ /* 0x000fe20003fae000 */
[----:B------:R-:W-:-:S04]  /*5770*/  FADD R58, R55, R58 ;  /* 0x0000003a373a7221 */ /* 0x000fc80000000000 */
[----:B------:R-:W-:Y:S01]  /*5780*/  FADD R58, R58, R53 ;  /* 0x000000353a3a7221 */ /* 0x000fe20000000000 */
[----:B---3--:R-:W-:Y:S01]  /*5790*/  @!P6 FMUL R60, R60, R60 ;  /* 0x0000003c3c3ce220 */ /* 0x008fe20000400000 */
[----:B------:R-:W-:-:S04]  /*57a0*/  FSETP.GEU.AND P6, PT, R66, -126, PT ;  /* 0xc2fc00004200780b */ /* 0x000fc80003fce000 */
[----:B------:R-:W-:Y:S02]  /*57b0*/  F2FP.BF16.F32.PACK_AB R26, R60, R61 ;  /* 0x0000003d3c1a723e */ /* 0x000fe400000010ff */
[----:B------:R-:W-:Y:S01]  /*57c0*/  @!P5 FMUL R65, R65, 0.5 ;  /* 0x3f0000004141d820 */ /* 0x000fe20000400000 */
[----:B------:R-:W-:Y:S01]  /*57d0*/  FADD R61, R58, R61 ;  /* 0x0000003d3a3d7221 */ /* 0x000fe20000000000 */
[----:B-1----:R-:W-:Y:S01]  /*57e0*/  @!P2 FMUL R72, R72, R72 ;  /* 0x000000484848a220 */ /* 0x002fe20000400000 */
[----:B------:R-:W-:Y:S01]  /*57f0*/  WARPGROUP.ARRIVE ;  /* 0x00000000000079c5 */ /* 0x000fe20000000000 */
[----:B------:R-:W-:Y:S01]  /*5800*/  FSETP.GEU.AND P2, PT, R77, -126, PT ;  /* 0xc2fc00004d00780b */ /* 0x000fe20003f4e000 */
[----:B------:R-:W-:Y:S01]  /*5810*/  FADD R61, R61, R60 ;  /* 0x0000003c3d3d7221 */ /* 0x000fe20000000000 */
[----:B------:R-:W1:Y:S01]  /*5820*/  MUFU.EX2 R65, R65 ;  /* 0x0000004100417308 */ /* 0x000e620000000800 */
[----:B------:R-:W-:Y:S02]  /*5830*/  @!P6 FMUL R66, R66, 0.5 ;  /* 0x3f0000004242e820 */ /* 0x000fe40000400000 */
[----:B------:R-:W-:Y:S05]  /*5840*/  HGMMA.64x64x16.F32.BF16 R88, R24, gdesc[UR4].tnspB, R88, gsb0 ;  /* 0x40e0000418587df0 */ /* 0x000fea0008001858 */
[----:B------:R-:W2:Y:S03]  /*5850*/  MUFU.EX2 R66, R66 ;  /* 0x0000004200427308 */ /* 0x000ea60000000800 */
[----:B------:R-:W-:Y:S01]  /*5860*/  @!P2 FMUL R77, R77, 0.5 ;  /* 0x3f0000004d4da820 */ /* 0x000fe20000400000 */
[----:B-1----:R-:W-:Y:S01]  /*5870*/  @!P5 FMUL R65, R65, R65 ;  /* 0x000000414141d220 */ /* 0x002fe20000400000 */
[----:B------:R-:W-:-:S04]  /*5880*/  FSETP.GEU.AND P5, PT, R70, -126, PT ;  /* 0xc2fc00004600780b */ /* 0x000fc80003fae000 */
[----:B------:R-:W1:Y:S01]  /*5890*/  MUFU.EX2 R77, R77 ;  /* 0x0000004d004d7308 */ /* 0x000e620000000800 */
[----:B--2---:R-:W-:Y:S01]  /*58a0*/  @!P6 FMUL R66, R66, R66 ;  /* 0x000000424242e220 */ /* 0x004fe20000400000 */
[----:B------:R-:W-:-:S07]  /*58b0*/  FSETP.GEU.AND P6, PT, R71, -126, PT ;  /* 0xc2fc00004700780b */ /* 0x000fce0003fce000 */
[----:B------:R-:W-:Y:S01]  /*58c0*/  @!P5 FMUL R70, R70, 0.5 ;  /* 0x3f0000004646d820 */ /* 0x000fe20000400000 */
[----:B-1----:R-:W-:-:S05]  /*58d0*/  @!P2 FMUL R77, R77, R77 ;  /* 0x0000004d4d4da220 */ /* 0x002fca0000400000 */
[----:B------:R-:W1:Y:S01]  /*58e0*/  MUFU.EX2 R70, R70 ;  /* 0x0000004600467308 */ /* 0x000e620000000800 */
[----:B------:R-:W-:Y:S01]  /*58f0*/  FSETP.GEU.AND P2, PT, R82, -126, PT ;  /* 0xc2fc00005200780b */ /* 0x000fe20003f4e000 */
[----:B------:R-:W-:-:S06]  /*5900*/  @!P6 FMUL R71, R71, 0.5 ;  /* 0x3f0000004747e820 */ /* 0x000fcc0000400000 */
[----:B------:R-:W2:Y:S06]  /*5910*/  MUFU.EX2 R71, R71 ;  /* 0x0000004700477308 */ /* 0x000eac0000000800 */
[----:B------:R-:W-:Y:S01]  /*5920*/  @!P2 FMUL R82, R82, 0.5 ;  /* 0x3f0000005252a820 */ /* 0x000fe20000400000 */
[----:B-1----:R-:W-:Y:S01]  /*5930*/  @!P5 FMUL R70, R70, R70 ;  /* 0x000000464646d220 */ /* 0x002fe20000400000 */
[----:B------:R-:W-:Y:S01]  /*5940*/  FSETP.GEU.AND P5, PT, R75, -126, PT ;  /* 0xc2fc00004b00780b */ /* 0x000fe20003fae000 */
[----:B--2---:R-:W-:Y:S01]  /*5950*/  @!P6 FMUL R71, R71, R71 ;  /* 0x000000474747e220 */ /* 0x004fe20000400000 */
[----:B------:R-:W-:-:S11]  /*5960*/  FSETP.GEU.AND P6, PT, R76, -126, PT ;  /* 0xc2fc00004c00780b */ /* 0x000fd60003fce000 */
[----:B------:R-:W-:-:S06]  /*5970*/  @!P5 FMUL R75, R75, 0.5 ;  /* 0x3f0000004b4bd820 */ /* 0x000fcc0000400000 */
[----:B------:R-:W1:Y:S01]  /*5980*/  MUFU.EX2 R75, R75 ;  /* 0x0000004b004b7308 */ /* 0x000e620000000800 */
[----:B------:R-:W-:Y:S01]  /*5990*/  @!P6 FMUL R76, R76, 0.5 ;  /* 0x3f0000004c4ce820 */ /* 0x000fe20000400000 */
[----:B------:R-:W-:Y:S02]  /*59a0*/  WARPGROUP.DEPBAR.LE gsb0, 0x0 ;  /* 0x00008000000079c5 */ /* 0x000fe40000010000 */
[--C-:B------:R-:W-:Y:S01]  /*59b0*/  FFMA R24, R68, UR15, -R19.reuse ;  /* 0x0000000f44187c23 */ /* 0x100fe20008000813 */
[----:B------:R-:W-:Y:S01]  /*59c0*/  FFMA R68, R69, UR15, -R19 ;  /* 0x0000000f45447c23 */ /* 0x000fe20008000813 */
[----:B------:R-:W-:Y:S02]  /*59d0*/  MOV R25, 0x40000040 ;  /* 0x4000004000197802 */ /* 0x000fe40000000f00 */
[----:B------:R-:W2:Y:S01]  /*59e0*/  MUFU.EX2 R76, R76 ;  /* 0x0000004c004c7308 */ /* 0x000ea20000000800 */
[----:B------:R-:W-:Y:S02]  /*59f0*/  F2FP.BF16.F32.PACK_AB R27, R71, R70 ;  /* 0x00000046471b723e */ /* 0x000fe400000010ff */
[----:B------:R-:W-:-:S02]  /*5a00*/  FSETP.GEU.AND P4, PT, R68, -126, PT ;  /* 0xc2fc00004400780b */ /* 0x000fc40003f8e000 */
[----:B------:R-:W-:Y:S01]  /*5a10*/  FSETP.GEU.AND P3, PT, R24, -126, PT ;  /* 0xc2fc00001800780b */ /* 0x000fe20003f6e000 */
[----:B-1----:R-:W-:Y:S01]  /*5a20*/  @!P5 FMUL R75, R75, R75 ;  /* 0x0000004b4b4bd220 */ /* 0x002fe20000400000 */
[----:B------:R-:W-:Y:S02]  /*5a30*/  R2UR UR7, R25 ;  /* 0x00000000190772ca */ /* 0x000fe400000e0000 */
[----:B------:R-:W-:Y:S01]  /*5a40*/  F2FP.BF16.F32.PACK_AB R25, R67, R66 ;  /* 0x000000424319723e */ /* 0x000fe200000010ff */
[----:B------:R-:W-:Y:S01]  /*5a50*/  FADD R66, R63, R66 ;  /* 0x000000423f427221 */ /* 0x000fe20000000000 */
[----:B------:R-:W-:-:S03]  /*5a60*/  FSETP.GEU.AND P5, PT, R80, -126, PT ;  /* 0xc2fc00005000780b */ /* 0x000fc60003fae000 */
[----:B------:R-:W-:Y:S02]  /*5a70*/  FADD R67, R66, R67 ;  /* 0x0000004342437221 */ /* 0x000fe40000000000 */
[----:B------:R-:W-:Y:S01]  /*5a80*/  @!P4 FMUL R68, R68, 0.5 ;  /* 0x3f0000004444c820 */ /* 0x000fe20000400000 */
[----:B--2---:R-:W-:Y:S01]  /*5a90*/  @!P6 FMUL R76, R76, R76 ;  /* 0x0000004c4c4ce220 */ /* 0x004fe20000400000 */
[----:B------:R-:W-:Y:S01]  /*5aa0*/  @!P3 FMUL R24, R24, 0.5 ;  /* 0x3f0000001818b820 */ /* 0x000fe20000400000 */
[----:B------:R-:W-:Y:S01]  /*5ab0*/  FSETP.GEU.AND P6, PT, R81, -126, PT ;  /* 0xc2fc00005100780b */ /* 0x000fe20003fce000 */
[----:B------:R-:W-:Y:S02]  /*5ac0*/  FADD R70, R67, R70 ;  /* 0x0000004643467221 */ /* 0x000fe40000000000 */
[----:B------:R1:W2:Y:S02]  /*5ad0*/  MUFU.EX2 R69, R24 ;  /* 0x0000001800457308 */ /* 0x0002a40000000800 */
[----:B------:R-:W-:Y:S01]  /*5ae0*/  @!P5 FMUL R80, R80, 0.5 ;  /* 0x3f0000005050d820 */ /* 0x000fe20000400000 */
[----:B------:R-:W-:-:S05]  /*5af0*/  FADD R71, R70, R71 ;  /* 0x0000004746477221 */ /* 0x000fca0000000000 */
[----:B------:R-:W3:Y:S01]  /*5b00*/  MUFU.EX2 R68, R68 ;  /* 0x0000004400447308 */ /* 0x000ee20000000800 */
[C---:B-1----:R-:W-:Y:S01]  /*5b10*/  IADD3 R24, R122.reuse, 0x280, RZ ;  /* 0x000002807a187810 */ /* 0x042fe20007ffe0ff */
[----:B------:R-:W-:Y:S01]  /*5b20*/  @!P6 FMUL R81, R81, 0.5 ;  /* 0x3f0000005151e820 */ /* 0x000fe20000400000 */
[----:B------:R-:W-:Y:S02]  /*5b30*/  IADD3 R122, R122, 0x380, RZ ;  /* 0x000003807a7a7810 */ /* 0x000fe40007ffe0ff */
        /* <DEDUP_REMOVED lines=18> */
[----:B------:R-:W-:Y:S01]  /*5c60*/  HGMMA.64x64x16.F32.BF16 R88, R24, gdesc[UR4].tnspB, R88, gsb0 ;  /* 0x40e0000418587df0 */ /* 0x000fe20008001858 */
[----:B------:R-:W-:-:S02]  /*5c70*/  R2UR UR6, R20 ;  /* 0x00000000140672ca */ /* 0x000fc400000e0000 */
[----:B------:R-:W-:Y:S02]  /*5c80*/  R2UR UR7, R21 ;  /* 0x00000000150772ca */ /* 0x000fe400000e0000 */
[----:B------:R-:W2:Y:S03]  /*5c90*/  MUFU.EX2 R74, R74 ;  /* 0x0000004a004a7308 */ /* 0x000ea60000000800 */
[----:B------:R-:W-:-:S05]  /*5ca0*/  @!P5 FMUL R23, R23, 0.5 ;  /* 0x3f0000001717d820 */ /* 0x000fca0000400000 */
[----:B------:R-:W3:Y:S01]  /*5cb0*/  MUFU.EX2 R20, R82 ;  /* 0x0000005200147308 */ /* 0x000ee20000000800 */
[----:B-1----:R-:W-:Y:S01]  /*5cc0*/  @!P3 FMUL R73, R73, R73 ;  /* 0x000000494949b220 */ /* 0x002fe20000400000 */
[----:B------:R-:W-:-:S06]  /*5cd0*/  FSETP.GEU.AND P3, PT, R78, -126, PT ;  /* 0xc2fc00004e00780b */ /* 0x000fcc0003f6e000 */
        /* <DEDUP_REMOVED lines=13> */
[----:B--2---:R-:W-:-:S06]  /*5db0*/  @!P5 FMUL R23, R23, R23 ;  /* 0x000000171717d220 */ /* 0x004fcc0000400000 */
[----:B------:R-:W-:Y:S01]  /*5dc0*/  @!P6 FMUL R86, R86, 0.5 ;  /* 0x3f0000005656e820 */ /* 0x000fe20000400000 */
[----:B------:R-:W2:Y:S01]  /*5dd0*/  MUFU.EX2 R29, R29 ;  /* 0x0000001d001d7308 */ /* 0x000ea20000000800 */
[----:B---3--:R-:W-:Y:S01]  /*5de0*/  @!P3 FMUL R17, R17, R17 ;  /* 0x000000111111b220 */ /* 0x008fe20000400000 */
[----:B------:R-:W-:-:S06]  /*5df0*/  FSETP.GEU.AND P3, PT, R83, -126, PT ;  /* 0xc2fc00005300780b */ /* 0x000fcc0003f6e000 */
[----:B------:R-:W3:Y:S01]  /*5e00*/  MUFU.EX2 R14, R86 ;  /* 0x00000056000e7308 */ /* 0x000ee20000000800 */
[----:B-1----:R-:W-:Y:S01]  /*5e10*/  @!P4 FMUL R18, R18, R18 ;  /* 0x000000121212c220 */ /* 0x002fe20000400000 */
[----:B------:R-:W-:-:S05]  /*5e20*/  FSETP.GEU.AND P4, PT, R22, -126, PT ;  /* 0xc2fc00001600780b */ /* 0x000fca0003f8e000 */
[----:B------:R-:W-:Y:S01]  /*5e30*/  @!P3 FMUL R83, R83, 0.5 ;  /* 0x3f0000005353b820 */ /* 0x000fe20000400000 */
[----:B--2---:R-:W-:Y:S01]  /*5e40*/  @!P2 FMUL R29, R29, R29 ;  /* 0x0000001d1d1da220 */ /* 0x004fe20000400000 */
[----:B------:R-:W-:Y:S02]  /*5e50*/  ISETP.NE.AND P2, PT, R12, 0x4, PT ;  /* 0x000000040c00780c */ /* 0x000fe40003f45270 */
[----:B------:R-:W1:Y:S04]  /*5e60*/  MUFU.EX2 R19, R83 ;  /* 0x0000005300137308 */ /* 0x000e680000000800 */
[----:B------:R-:W-:Y:S01]  /*5e70*/  @!P4 FMUL R22, R22, 0.5 ;  /* 0x3f0000001616c820 */ /* 0x000fe20000400000 */
[----:B------:R-:W-:Y:S02]  /*5e80*/  WARPGROUP.DEPBAR.LE gsb0, 0x0 ;  /* 0x00008000000079c5 */ /* 0x000fe40000010000 */
[----:B------:R-:W-:Y:S01]  /*5e90*/  F2FP.BF16.F32.PACK_AB R24, R73, R72 ;  /* 0x000000484918723e */ /* 0x000fe200000010ff */
[----:B---3--:R-:W-:Y:S01]  /*5ea0*/  @!P6 FMUL R14, R14, R14 ;  /* 0x0000000e0e0ee220 */ /* 0x008fe20000400000 */
[----:B------:R-:W-:Y:S01]  /*5eb0*/  F2FP.BF16.F32.PACK_AB R25, R75, R74 ;  /* 0x0000004a4b19723e */ /* 0x000fe200000010ff */
[----:B------:R-:W2:Y:S01]  /*5ec0*/  MUFU.EX2 R22, R22 ;  /* 0x0000001600167308 */ /* 0x000ea20000000800 */
[----:B------:R-:W-:Y:S01]  /*5ed0*/  F2FP.BF16.F32.PACK_AB R26, R77, R76 ;  /* 0x0000004c4d1a723e */ /* 0x000fe200000010ff */
[----:B------:R-:W-:Y:S01]  /*5ee0*/  FADD R72, R69, R72 ;  /* 0x0000004845487221 */ /* 0x000fe20000000000 */
[----:B------:R-:W-:Y:S01]  /*5ef0*/  F2FP.BF16.F32.PACK_AB R27, R18, R17 ;  /* 0x00000011121b723e */ /* 0x000fe200000010ff */
[----:B------:R-:W-:Y:S01]  /*5f00*/  FADD R74, R71, R74 ;  /* 0x0000004a474a7221 */ /* 0x000fe20000000000 */
[----:B-1----:R-:W-:-:S02]  /*5f10*/  @!P3 FMUL R19, R19, R19 ;  /* 0x000000131313b220 */ /* 0x002fc40000400000 */
[----:B------:R-:W-:Y:S01]  /*5f20*/  WARPGROUP.ARRIVE ;  /* 0x00000000000079c5 */ /* 0x000fe20000000000 */
[----:B------:R-:W-:Y:S01]  /*5f30*/  FADD R73, R72, R73 ;  /* 0x0000004948497221 */ /* 0x000fe20000000000 */
[----:B------:R-:W-:-:S03]  /*5f40*/  FADD R74, R74, R75 ;  /* 0x0000004b4a4a7221 */ /* 0x000fc60000000000 */
[----:B------:R-:W-:Y:S01]  /*5f50*/  FADD R76, R73, R76 ;  /* 0x0000004c494c7221 */ /* 0x000fe20000000000 */
[----:B------:R-:W-:Y:S01]  /*5f60*/  HGMMA.64x64x16.F32.BF16 R88, R24, gdesc[UR4].tnspB, R88, gsb0 ;  /* 0x40e0000418587df0 */ /* 0x000fe20008001858 */
[----:B------:R-:W-:Y:S01]  /*5f70*/  R2UR UR6, R122 ;  /* 0x000000007a0672ca */ /* 0x000fe200000e0000 */
[----:B------:R-:W-:Y:S01]  /*5f80*/  FADD R17, R74, R17 ;  /* 0x000000114a117221 */ /* 0x000fe20000000000 */
[----:B------:R-:W-:Y:S01]  /*5f90*/  R2UR UR7, R123 ;  /* 0x000000007b0772ca */ /* 0x000fe200000e0000 */
[----:B--2---:R-:W-:Y:S01]  /*5fa0*/  @!P4 FMUL R22, R22, R22 ;  /* 0x000000161616c220 */ /* 0x004fe20000400000 */
[----:B------:R-:W-:Y:S01]  /*5fb0*/  FADD R77, R76, R77 ;  /* 0x0000004d4c4d7221 */ /* 0x000fe20000000000 */
[----:B------:R-:W-:Y:S01]  /*5fc0*/  FADD R17, R17, R18 ;  /* 0x0000001211117221 */ /* 0x000fe20000000000 */
        /* <DEDUP_REMOVED lines=8> */
[----:B------:R-:W-:-:S02]  /*6050*/  FADD R19, R20, R19 ;  /* 0x0000001314137221 */ /* 0x000fc40000000000 */
[----:B------:R-:W-:Y:S01]  /*6060*/  FADD R18, R21, R22 ;  /* 0x0000001615127221 */ /* 0x000fe20000000000 */
[----:B------:R-:W-:Y:S01]  /*6070*/  WARPGROUP.ARRIVE ;  /* 0x00000000000079c5 */ /* 0x000fe20000000000 */
[----:B------:R-:W-:Y:S02]  /*6080*/  FADD R14, R19, R14 ;  /* 0x0000000e130e7221 */ /* 0x000fe40000000000 */
[----:B------:R-:W-:Y:S02]  /*6090*/  FADD R18, R18, R23 ;  /* 0x0000001712127221 */ /* 0x000fe40000000000 */
[----:B------:R-:W-:Y:S01]  /*60a0*/  FADD R17, R14, R29 ;  /* 0x0000001d0e117221 */ /* 0x000fe20000000000 */
[----:B------:R-:W-:Y:S03]  /*60b0*/  HGMMA.64x64x16.F32.BF16 R88, R24, gdesc[UR4].tnspB, R88, gsb0 ;  /* 0x40e0000418587df0 */ /* 0x000fe60008001858 */
[----:B------:R-:W-:-:S02]  /*60c0*/  WARPGROUP.DEPBAR.LE gsb0, 0x0 ;  /* 0x00008000000079c5 */ /* 0x000fc40000010000 */
[----:B------:R-:W-:-:S04]  /*60d0*/  SEL R24, R12, RZ, P2 ;  /* 0x000000ff0c187207 */ /* 0x000fc80001000000 */
[----:B------:R-:W-:-:S04]  /*60e0*/  LEA R12, R24, R15, 0x3 ;  /* 0x0000000f180c7211 */ /* 0x000fc800078e18ff */
[----:B------:R-:W-:-:S04]  /*60f0*/  PRMT R12, RZ, 0x654, R12 ;  /* 0x00000654ff0c7816 */ /* 0x000fc8000000000c */
[----:B------:R1:W-:Y:S01]  /*6100*/  SYNCS.ARRIVE.TRANS64.RED.A1T0 RZ, [R12+URZ], RZ ;  /* 0x000000ff0cff79a7 */ /* 0x0003e2000810043f */
[----:B------:R-:W-:Y:S05]  /*6110*/  @P1 BRA `(.L_x_32) ;  /* 0x0000000000981947 */ /* 0x000fea0003800000 */
[----:B------:R-:W-:Y:S01]  /*6120*/  ISETP.LT.OR P1, PT, R7, 0x1, !P0 ;  /* 0x000000010700780c */ /* 0x000fe20004721670 */
[----:B------:R-:W-:-:S12]  /*6130*/  BSSY B0, `(.L_x_33) ;  /* 0x0000023000007945 */ /* 0x000fd80003800000 */
[----:B------:R-:W-:Y:S05]  /*6140*/  @P1 BRA `(.L_x_34) ;  /* 0x0000000000841947 */ /* 0x000fea0003800000 */
[----:B-1----:R-:W-:Y:S02]  /*6150*/  LEA R12, R5, R2, 0x3 ;  /* 0x00000002050c7211 */ /* 0x002fe400078e18ff */
[----:B------:R-:W-:Y:S02]  /*6160*/  SHF.L.U32 R19, R6, 0x1f, RZ ;  /* 0x0000001f06137819 */ /* 0x000fe400000006ff */
[----:B------:R-:W-:Y:S02]  /*6170*/  ISETP.NE.AND P2, PT, R16, RZ, PT ;  /* 0x000000ff1000720c */ /* 0x000fe40003f45270 */
[----:B------:R-:W1:Y:S02]  /*6180*/  SYNCS.PHASECHK.TRANS64.TRYWAIT P1, [R12+URZ+0x12020], R19 ;  /* 0x012020130c0075a7 */ /* 0x000e64000802017f */
[----:B-1----:R-:W-:Y:S09]  /*6190*/  @!P1 BRA `(.L_x_35) ;  /* 0x0000001800489947 */ /* 0x002ff20003800000 */
.L_x_70:
[----:B------:R-:W-:Y:S05]  /*61a0*/  @P2 BRA `(.L_x_36) ;  /* 0x0000000000142947 */ /* 0x000fea0003800000 */
[----:B------:R-:W-:Y:S01]  /*61b0*/  ISETP.NE.AND P1, PT, R10, RZ, PT ;  /* 0x000000ff0a00720c */ /* 0x000fe20003f25270 */
[----:B-1----:R-:W-:-:S04]  /*61c0*/  IMAD.MOV.U32 R19, RZ, RZ, 0x4000 ;  /* 0x00004000ff137424 */ /* 0x002fc800078e00ff */
[----:B------:R2:W-:Y:S08]  /*61d0*/  SYNCS.ARRIVE.TRANS64 RZ, [R12+URZ+0x12000], R19 ;  /* 0x012000130cff79a7 */ /* 0x0005f0000800003f */
[----:B------:R-:W-:Y:S05]  /*61e0*/  @!P1 BRA `(.L_x_36) ;  /* 0x0000000000049947 */ /* 0x000fea0003800000 */
[----:B------:R-:W-:Y:S01]  /*61f0*/  BPT.TRAP 0x1 ;  /* 0x000000040000795c */ /* 0x000fe20000300000 */
.L_x_36:
[C---:B------:R-:W-:Y:S01]  /*6200*/  LEA R14, R5.reuse, R2, 0xe ;  /* 0x00000002050e7211 */ /* 0x040fe200078e70ff */
[----:B------:R-:W-:Y:S01]  /*6210*/  UIADD3 UR6, UP0, UR30, 0x2f0, URZ ;  /* 0x000002f01e067890 */ /* 0x000fe2000ff1e03f */
[----:B------:R-:W-:Y:S01]  /*6220*/  R2UR UR11, R8 ;  /* 0x00000000080b72ca */ /* 0x000fe200000e0000 */
[----:B------:R-:W-:Y:S01]  /*6230*/  UMOV UR18, 0x0 ;  /* 0x0000000000127882 */ /* 0x000fe20000000000 */
[----:B------:R-:W-:Y:S01]  /*6240*/  R2UR UR9, R12 ;  /* 0x000000000c0972ca */ /* 0x000fe200000e0000 */
[----:B------:R-:W-:Y:S01]  /*6250*/  UIADD3.X UR7, URZ, UR31, URZ, UP0, !UPT ;  /* 0x0000001f3f077290 */ /* 0x000fe200087fe43f */
[----:B------:R-:W-:Y:S01]  /*6260*/  R2UR UR8, R14 ;  /* 0x000000000e0872ca */ /* 0x000fe200000e0000 */
[----:B------:R-:W-:Y:S01]  /*6270*/  UMOV UR19, 0x10000000 ;  /* 0x1000000000137882 */ /* 0x000fe20000000000 */
[----:B------:R-:W-:Y:S01]  /*6280*/  UMOV UR10, URZ ;  /* 0x0000003f000a7c82 */ /* 0x000fe20008000000 */
[----:B------:R-:W-:Y:S01]  /*6290*/  UMOV UR12, UR36 ;  /* 0x00000024000c7c82 */ /* 0x000fe20008000000 */
[----:B------:R-:W-:Y:S01]  /*62a0*/  UMOV UR13, UR37 ;  /* 0x00000025000d7c82 */ /* 0x000fe20008000000 */
[----:B------:R-:W-:-:S02]  /*62b0*/  IADD3 R5, R5, 0x1, RZ ;  /* 0x0000000105057810 */ /* 0x000fc40007ffe0ff */
[----:B------:R-:W-:Y:S02]  /*62c0*/  IADD3 R8, R8, 0x1, RZ ;  /* 0x0000000108087810 */ /* 0x000fe40007ffe0ff */
[----:B------:R-:W-:Y:S01]  /*62d0*/  USHF.L.U32 UR11, UR11, 0x7, URZ ;  /* 0x000000070b0b7899 */ /* 0x000fe2000800063f */
[C---:B------:R-:W-:Y:S01]  /*62e0*/  ISETP.NE.AND P1, PT, R5.reuse, 0x4, PT ;  /* 0x000000040500780c */ /* 0x040fe20003f25270 */
[----:B------:R-:W-:Y:S02]  /*62f0*/  UIADD3 UR9, UR9, 0x12000, URZ ;  /* 0x0001200009097890 */ /* 0x000fe4000fffe03f */
[----:B------:R-:W-:Y:S01]  /*6300*/  UIADD3 UR8, UR8, 0x2000, URZ ;  /* 0x0000200008087890 */ /* 0x000fe2000fffe03f */
[----:B-12---:R-:W-:Y:S02]  /*6310*/  SEL R19, RZ, 0x1, P1 ;  /* 0x00000001ff137807 */ /* 0x006fe40000800000 */
[----:B------:R-:W-:Y:S02]  /*6320*/  SEL R5, R5, RZ, P1 ;  /* 0x000000ff05057207 */ /* 0x000fe40000800000 */
[----:B------:R-:W-:-:S04]  /*6330*/  LOP3.LUT R6, R6, R19, RZ, 0x3c, !PT ;  /* 0x0000001306067212 */ /* 0x000fc800078e3cff */
[----:B------:R2:W-:Y:S02]  /*6340*/  UTMALDG.4D [UR8], [UR6], desc[UR18] ;  /* 0x00001208060075b4 */ /* 0x0005e40008019000 */
[----:B--2---:R-:W-:Y:S01]  /*6350*/  NOP ;  /* 0x0000000000007918 */ /* 0x004fe20000000000 */
.L_x_34:
[----:B------:R-:W-:Y:S05]  /*6360*/  BSYNC B0 ;  /* 0x0000000000007941 */ /* 0x000fea0003800000 */
.L_x_33:
[----:B------:R-:W-:-:S07]  /*6370*/  IADD3 R7, R7, -0x1, RZ ;  /* 0xffffffff07077810 */ /* 0x000fce0007ffe0ff */
.L_x_32:
[----:B------:R-:W-:Y:S01]  /*6380*/  ISETP.GT.AND P3, PT, R13, 0x2, PT ;  /* 0x000000020d00780c */ /* 0x000fe20003f64270 */
[----:B-1----:R-:W-:Y:S01]  /*6390*/  VIADD R12, R24, 0x1 ;  /* 0x00000001180c7836 */ /* 0x002fe20000000000 */
[----:B------:R-:W-:Y:S02]  /*63a0*/  IADD3 R11, R11, 0x1, RZ ;  /* 0x000000010b0b7810 */ /* 0x000fe40007ffe0ff */
[----:B------:R-:W-:Y:S02]  /*63b0*/  IADD3 R13, R13, -0x1, RZ ;  /* 0xffffffff0d0d7810 */ /* 0x000fe40007ffe0ff */
[----:B------:R-:W-:Y:S02]  /*63c0*/  ISETP.NE.AND P1, PT, R11, 0x4, PT ;  /* 0x000000040b00780c */ /* 0x000fe40003f25270 */
[----:B------:R-:W-:Y:S02]  /*63d0*/  ISETP.NE.AND P2, PT, R12, 0x4, PT ;  /* 0x000000040c00780c */ /* 0x000fe40003f45270 */
[----:B------:R-:W-:-:S02]  /*63e0*/  SEL R19, RZ, 0x1, P1 ;  /* 0x00000001ff137807 */ /* 0x000fc40000800000 */
[----:B------:R-:W-:Y:S02]  /*63f0*/  MOV R121, R3 ;  /* 0x0000000300797202 */ /* 0x000fe40000000f00 */
[----:B------:R-:W-:Y:S02]  /*6400*/  LOP3.LUT R4, R4, R19, RZ, 0x3c, !PT ;  /* 0x0000001304047212 */ /* 0x000fe400078e3cff */
[----:B------:R-:W-:Y:S02]  /*6410*/  MOV R19, R0 ;  /* 0x0000000000137202 */ /* 0x000fe40000000f00 */
[----:B------:R-:W-:Y:S02]  /*6420*/  SEL R11, R11, RZ, P1 ;  /* 0x000000ff0b0b7207 */ /* 0x000fe40000800000 */
[----:B------:R-:W-:Y:S01]  /*6430*/  SEL R12, R12, RZ, P2 ;  /* 0x000000ff0c0c7207 */ /* 0x000fe20001000000 */
[----:B------:R-:W-:Y:S06]  /*6440*/  @P3 BRA `(.L_x_37) ;  /* 0xffffffd0007c3947 */ /* 0x000fec000383ffff */
.L_x_24:
[----:B------:R-:W-:Y:S05]  /*6450*/  WARPSYNC.ALL ;  /* 0x0000000000007948 */ /* 0x000fea0003800000 */
[----:B------:R-:W2:Y:S01]  /*6460*/  SHFL.BFLY PT, R5, R18, 0x1, 0x1f ;  /* 0x0c201f0012057f89 */ /* 0x000ea200000e0000 */
[----:B------:R-:W-:Y:S01]  /*6470*/  BSSY B0, `(.L_x_38) ;  /* 0x0000024000007945 */ /* 0x000fe20003800000 */
[----:B------:R-:W-:Y:S02]  /*6480*/  MOV R9, 0x7f800000 ;  /* 0x7f80000000097802 */ /* 0x000fe40000000f00 */
[----:B------:R-:W3:Y:S01]  /*6490*/  SHFL.BFLY PT, R4, R17, 0x1, 0x1f ;  /* 0x0c201f0011047f89 */ /* 0x000ee200000e0000 */
[----:B------:R-:W-:-:S02]  /*64a0*/  MOV R8, 0x3f800000 ;  /* 0x3f80000000087802 */ /* 0x000fc40000000f00 */
[----:B------:R-:W-:Y:S01]  /*64b0*/  MOV R11, 0x7f800000 ;  /* 0x7f800000000b7802 */ /* 0x000fe20000000f00 */
[----:B--2---:R-:W-:Y:S01]  /*64c0*/  FADD R5, R5, R18 ;  /* 0x0000001205057221 */ /* 0x004fe20000000000 */
[----:B---3--:R-:W-:-:S04]  /*64d0*/  FADD R19, R4, R17 ;  /* 0x0000001104137221 */ /* 0x008fc80000000000 */
[----:B------:R-:W2:Y:S01]  /*64e0*/  SHFL.BFLY PT, R6, R5, 0x2, 0x1f ;  /* 0x0c401f0005067f89 */ /* 0x000ea200000e0000 */
[----:B------:R-:W-:-:S03]  /*64f0*/  IMAD.MOV.U32 R4, RZ, RZ, 0x3f800000 ;  /* 0x3f800000ff047424 */ /* 0x000fc600078e00ff */
[----:B------:R-:W3:Y:S01]  /*6500*/  SHFL.BFLY PT, R20, R19, 0x2, 0x1f ;  /* 0x0c401f0013147f89 */ /* 0x000ee200000e0000 */
[C---:B--2---:R-:W-:Y:S01]  /*6510*/  FSETP.NE.AND P0, PT, R5.reuse, -R6, PT ;  /* 0x800000060500720b */ /* 0x044fe20003f05000 */
[----:B------:R-:W-:Y:S01]  /*6520*/  FADD R6, R5, R6 ;  /* 0x0000000605067221 */ /* 0x000fe20000000000 */
[----:B---3--:R-:W-:-:S11]  /*6530*/  FADD R7, R19, R20 ;  /* 0x0000001413077221 */ /* 0x008fd60000000000 */
[----:B------:R-:W-:Y:S05]  /*6540*/  @!P0 BRA `(.L_x_39) ;  /* 0x0000000000588947 */ /* 0x000fea0003800000 */
[----:B------:R-:W-:Y:S01]  /*6550*/  IADD3 R4, R6, 0x1800000, RZ ;  /* 0x0180000006047810 */ /* 0x000fe20007ffe0ff */
[----:B------:R-:W-:Y:S03]  /*6560*/  BSSY B1, `(.L_x_40) ;  /* 0x000000d000017945 */ /* 0x000fe60003800000 */
[----:B------:R-:W-:-:S04]  /*6570*/  LOP3.LUT R4, R4, 0x7f800000, RZ, 0xc0, !PT ;  /* 0x7f80000004047812 */ /* 0x000fc800078ec0ff */
[----:B------:R-:W-:-:S13]  /*6580*/  ISETP.GT.U32.AND P0, PT, R4, 0x1ffffff, PT ;  /* 0x01ffffff0400780c */ /* 0x000fda0003f04070 */
[----:B------:R-:W-:Y:S05]  /*6590*/  @P0 BRA `(.L_x_41) ;  /* 0x0000000000140947 */ /* 0x000fea0003800000 */
[----:B------:R-:W-:Y:S02]  /*65a0*/  MOV R5, R6 ;  /* 0x0000000600057202 */ /* 0x000fe40000000f00 */
[----:B------:R-:W-:-:S07]  /*65b0*/  MOV R14, 0x65d0 ;  /* 0x000065d0000e7802 */ /* 0x000fce0000000f00 */
[----:B-1----:R-:W-:Y:S05]  /*65c0*/  CALL.REL.NOINC `($__internal_0_$__cuda_sm20_rcp_rn_f32_slowpath) ;  /* 0x0000001400507944 */ /* 0x002fea0003c00000 */
[----:B------:R-:W-:Y:S01]  /*65d0*/  MOV R4, R10 ;  /* 0x0000000a00047202 */ /* 0x000fe20000000f00 */
[----:B------:R-:W-:Y:S06]  /*65e0*/  BRA `(.L_x_42) ;  /* 0x0000000000107947 */ /* 0x000fec0003800000 */
.L_x_41:
[----:B------:R-:W2:Y:S02]  /*65f0*/  MUFU.RCP R5, R6 ;  /* 0x0000000600057308 */ /* 0x000ea40000001000 */
[----:B--2---:R-:W-:-:S04]  /*6600*/  FFMA R4, R6, R5, -1 ;  /* 0xbf80000006047423 */ /* 0x004fc80000000005 */
[----:B------:R-:W-:-:S04]  /*6610*/  FADD.FTZ R4, -R4, -RZ ;  /* 0x800000ff04047221 */ /* 0x000fc80000010100 */
[----:B------:R-:W-:-:S07]  /*6620*/  FFMA R4, R5, R4, R5 ;  /* 0x0000000405047223 */ /* 0x000fce0000000005 */
.L_x_42:
[----:B------:R-:W-:Y:S05]  /*6630*/  BSYNC B1 ;  /* 0x0000000000017941 */ /* 0x000fea0003800000 */
.L_x_40:
[----:B------:R-:W-:Y:S01]  /*6640*/  FSETP.GEU.AND P0, PT, |R6|, 1.175494350822287508e-38, PT ;  /* 0x008000000600780b */ /* 0x000fe20003f0e200 */
[----:B------:R-:W-:-:S12]  /*6650*/  ULDC UR6, c[0x0][0x600] ;  /* 0x0001800000067ab9 */ /* 0x000fd80000000800 */
[----:B------:R-:W-:-:S04]  /*6660*/  @!P0 FMUL R6, R6, 16777216 ;  /* 0x4b80000006068820 */ /* 0x000fc80000400000 */
[----:B------:R-:W2:Y:S02]  /*6670*/  MUFU.LG2 R5, R6 ;  /* 0x0000000600057308 */ /* 0x000ea40000000c00 */
[----:B--2---:R-:W-:-:S04]  /*6680*/  @!P0 FADD R5, R5, -24 ;  /* 0xc1c0000005058421 */ /* 0x004fc80000000000 */
[----:B------:R-:W-:-:S04]  /*6690*/  FMUL R10, R5, 0.69314718246459960938 ;  /* 0x3f317218050a7820 */ /* 0x000fc80000400000 */
[----:B------:R-:W-:-:S07]  /*66a0*/  FFMA R11, R3, UR6, R10 ;  /* 0x00000006030b7c23 */ /* 0x000fce000800000a */
.L_x_39:
[----:B------:R-:W-:Y:S05]  /*66b0*/  BSYNC B0 ;  /* 0x0000000000007941 */ /* 0x000fea0003800000 */
.L_x_38:
[----:B------:R-:W-:Y:S01]  /*66c0*/  FSETP.NE.AND P0, PT, R19, -R20, PT ;  /* 0x800000141300720b */ /* 0x000fe20003f05000 */
[----:B------:R-:W-:Y:S01]  /*66d0*/  ULDC UR4, c[0x0][0x608] ;  /* 0x0001820000047ab9 */ /* 0x000fe20000000800 */
[----:B------:R-:W-:Y:S01]  /*66e0*/  BSSY B0, `(.L_x_43) ;  /* 0x0000029000007945 */ /* 0x000fe20003800000 */
[----:B------:R-:W-:-:S04]  /*66f0*/  FMUL R4, R4, UR4 ;  /* 0x0000000404047c20 */ /* 0x000fc80008400000 */
[-C--:B------:R-:W-:Y:S01]  /*6700*/  FMUL R88, R88, R4.reuse ;  /* 0x0000000458587220 */ /* 0x080fe20000400000 */
        /* <DEDUP_REMOVED lines=14> */
[----:B------:R-:W-:Y:S01]  /*67f0*/  FMUL R117, R117, R4 ;  /* 0x0000000475757220 */ /* 0x000fe20000400000 */
[----:B------:R-:W-:Y:S06]  /*6800*/  @!P0 BRA `(.L_x_44) ;  /* 0x0000000000588947 */ /* 0x000fec0003800000 */
[----:B------:R-:W-:Y:S01]  /*6810*/  IADD3 R3, R7, 0x1800000, RZ ;  /* 0x0180000007037810 */ /* 0x000fe20007ffe0ff */
[----:B------:R-:W-:Y:S03]  /*6820*/  BSSY B1, `(.L_x_45) ;  /* 0x000000d000017945 */ /* 0x000fe60003800000 */
[----:B------:R-:W-:-:S04]  /*6830*/  LOP3.LUT R3, R3, 0x7f800000, RZ, 0xc0, !PT ;  /* 0x7f80000003037812 */ /* 0x000fc800078ec0ff */
[----:B------:R-:W-:-:S13]  /*6840*/  ISETP.GT.U32.AND P0, PT, R3, 0x1ffffff, PT ;  /* 0x01ffffff0300780c */ /* 0x000fda0003f04070 */
[----:B------:R-:W-:Y:S05]  /*6850*/  @P0 BRA `(.L_x_46) ;  /* 0x0000000000140947 */ /* 0x000fea0003800000 */
[----:B------:R-:W-:Y:S01]  /*6860*/  IMAD.MOV.U32 R5, RZ, RZ, R7 ;  /* 0x000000ffff057224 */ /* 0x000fe200078e0007 */
[----:B------:R-:W-:-:S07]  /*6870*/  MOV R14, 0x6890 ;  /* 0x00006890000e7802 */ /* 0x000fce0000000f00 */
[----:B-1----:R-:W-:Y:S05]  /*6880*/  CALL.REL.NOINC `($__internal_0_$__cuda_sm20_rcp_rn_f32_slowpath) ;  /* 0x0000001000a07944 */ /* 0x002fea0003c00000 */
[----:B------:R-:W-:Y:S01]  /*6890*/  MOV R8, R10 ;  /* 0x0000000a00087202 */ /* 0x000fe20000000f00 */
[----:B------:R-:W-:Y:S06]  /*68a0*/  BRA `(.L_x_47) ;  /* 0x0000000000107947 */ /* 0x000fec0003800000 */
.L_x_46:
[----:B------:R-:W2:Y:S02]  /*68b0*/  MUFU.RCP R8, R7 ;  /* 0x0000000700087308 */ /* 0x000ea40000001000 */
[----:B--2---:R-:W-:-:S04]  /*68c0*/  FFMA R3, R7, R8, -1 ;  /* 0xbf80000007037423 */ /* 0x004fc80000000008 */
[----:B------:R-:W-:-:S04]  /*68d0*/  FADD.FTZ R3, -R3, -RZ ;  /* 0x800000ff03037221 */ /* 0x000fc80000010100 */
[----:B------:R-:W-:-:S07]  /*68e0*/  FFMA R8, R8, R3, R8 ;  /* 0x0000000308087223 */ /* 0x000fce0000000008 */
.L_x_47:
[----:B------:R-:W-:Y:S05]  /*68f0*/  BSYNC B1 ;  /* 0x0000000000017941 */ /* 0x000fea0003800000 */
.L_x_45:
[----:B------:R-:W-:Y:S01]  /*6900*/  FSETP.GEU.AND P0, PT, |R7|, 1.175494350822287508e-38, PT ;  /* 0x008000000700780b */ /* 0x000fe20003f0e200 */
[----:B------:R-:W-:-:S12]  /*6910*/  ULDC UR4, c[0x0][0x600] ;  /* 0x0001800000047ab9 */ /* 0x000fd80000000800 */
[----:B------:R-:W-:-:S04]  /*6920*/  @!P0 FMUL R7, R7, 16777216 ;  /* 0x4b80000007078820 */ /* 0x000fc80000400000 */
[----:B------:R-:W2:Y:S02]  /*6930*/  MUFU.LG2 R3, R7 ;  /* 0x0000000700037308 */ /* 0x000ea40000000c00 */
[----:B--2---:R-:W-:-:S04]  /*6940*/  @!P0 FADD R3, R3, -24 ;  /* 0xc1c0000003038421 */ /* 0x004fc80000000000 */
[----:B------:R-:W-:-:S04]  /*6950*/  FMUL R3, R3, 0.69314718246459960938 ;  /* 0x3f31721803037820 */ /* 0x000fc80000400000 */
[----:B------:R-:W-:-:S07]  /*6960*/  FFMA R9, R0, UR4, R3 ;  /* 0x0000000400097c23 */ /* 0x000fce0008000003 */
.L_x_44:
[----:B------:R-:W-:Y:S05]  /*6970*/  BSYNC B0 ;  /* 0x0000000000007941 */ /* 0x000fea0003800000 */
.L_x_43:
[----:B------:R-:W2:Y:S01]  /*6980*/  S2R R0, SR_TID.X ;  /* 0x0000000000007919 */ /* 0x000ea20000002100 */
[----:B------:R-:W-:Y:S01]  /*6990*/  ULDC UR4, c[0x0][0x608] ;  /* 0x0001820000047ab9 */ /* 0x000fe20000000800 */
[----:B------:R-:W-:Y:S01]  /*69a0*/  ULDC.64 UR8, c[0x0][0x208] ;  /* 0x0000820000087ab9 */ /* 0x000fe20000000a00 */
[----:B------:R-:W-:Y:S01]  /*69b0*/  FMUL R8, R8, UR4 ;  /* 0x0000000408087c20 */ /* 0x000fe20008400000 */
[----:B------:R-:W-:Y:S01]  /*69c0*/  BSSY B0, `(.L_x_48) ;  /* 0x0000019000007945 */ /* 0x000fe20003800000 */
[----:B------:R-:W-:Y:S02]  /*69d0*/  SHF.R.U32.HI R17, RZ, 0x5, R16 ;  /* 0x00000005ff117819 */ /* 0x000fe40000011610 */
[----:B--2---:R-:W-:-:S13]  /*69e0*/  LOP3.LUT P0, RZ, R0, 0x3, RZ, 0xc0, !PT ;  /* 0x0000000300ff7812 */ /* 0x004fda000780c0ff */
[----:B------:R-:W-:Y:S05]  /*69f0*/  @P0 BRA `(.L_x_49) ;  /* 0x0000000000540947 */ /* 0x000fea0003800000 */
[----:B------:R-:W2:Y:S01]  /*6a00*/  S2UR UR4, SR_CTAID.X ;  /* 0x00000000000479c3 */ /* 0x000ea20000002500 */
[----:B------:R-:W-:Y:S02]  /*6a10*/  SHF.R.U32.HI R0, RZ, 0x2, R0 ;  /* 0x00000002ff007819 */ /* 0x000fe40000011600 */
[----:B------:R-:W-:Y:S02]  /*6a20*/  SHF.L.U32 R3, R17, 0x4, RZ ;  /* 0x0000000411037819 */ /* 0x000fe400000006ff */
[----:B------:R-:W-:-:S04]  /*6a30*/  LOP3.LUT R0, R0, 0x7, RZ, 0xc0, !PT ;  /* 0x0000000700007812 */ /* 0x000fc800078ec0ff */
[----:B------:R-:W-:Y:S01]  /*6a40*/  LOP3.LUT R0, R3, 0xfffffff0, R0, 0xe2, !PT ;  /* 0xfffffff003007812 */ /* 0x000fe200078ee200 */
[----:B--2---:R-:W-:-:S03]  /*6a50*/  USHF.L.U32 UR6, UR4, 0x6, URZ ;  /* 0x0000000604067899 */ /* 0x004fc6000800063f */
[----:B------:R-:W-:Y:S02]  /*6a60*/  ULDC.64 UR4, c[0x0][0x688] ;  /* 0x0001a20000047ab9 */ /* 0x000fe40000000a00 */
[----:B------:R-:W-:Y:S02]  /*6a70*/  UIMAD UR4, UR36, UR4, UR6 ;  /* 0x00000004240472a4 */ /* 0x000fe4000f8e0206 */
[----:B------:R-:W-:Y:S02]  /*6a80*/  IADD3 R3, R0, UR6, RZ ;  /* 0x0000000600037c10 */ /* 0x000fe4000fffe0ff */
[----:B------:R-:W-:Y:S02]  /*6a90*/  UIMAD UR4, UR37, UR5, UR4 ;  /* 0x00000005250472a4 */ /* 0x000fe4000f8e0204 */
[C---:B------:R-:W-:Y:S01]  /*6aa0*/  IADD3 R4, R3.reuse, 0x8, RZ ;  /* 0x0000000803047810 */ /* 0x040fe20007ffe0ff */
[----:B------:R-:W-:Y:S02]  /*6ab0*/  ULDC UR5, c[0x0][0x288] ;  /* 0x0000a20000057ab9 */ /* 0x000fe40000000800 */
[----:B------:R-:W-:-:S02]  /*6ac0*/  ISETP.GE.U32.AND P0, PT, R3, UR5, PT ;  /* 0x0000000503007c0c */ /* 0x000fc4000bf06070 */
[----:B------:R-:W-:Y:S02]  /*6ad0*/  IADD3 R0, P2, R0, UR4, RZ ;  /* 0x0000000400007c10 */ /* 0x000fe4000ff5e0ff */
[----:B------:R-:W-:Y:S01]  /*6ae0*/  ISETP.GE.U32.AND P1, PT, R4, UR5, PT ;  /* 0x0000000504007c0c */ /* 0x000fe2000bf26070 */
[----:B------:R-:W-:Y:S01]  /*6af0*/  ULDC.64 UR4, c[0x0][0x680] ;  /* 0x0001a00000047ab9 */ /* 0x000fe20000000a00 */
[----:B------:R-:W-:Y:S02]  /*6b00*/  IADD3.X R3, RZ, RZ, RZ, P2, !PT ;  /* 0x000000ffff037210 */ /* 0x000fe400017fe4ff */
[----:B------:R-:W-:-:S04]  /*6b10*/  LEA R4, P2, R0, UR4, 0x2 ;  /* 0x0000000400047c11 */ /* 0x000fc8000f8410ff */
[----:B------:R-:W-:-:S05]  /*6b20*/  LEA.HI.X R5, R0, UR5, R3, 0x2, P2 ;  /* 0x0000000500057c11 */ /* 0x000fca00090f1403 */
[----:B------:R2:W-:Y:S04]  /*6b30*/  @!P0 STG.E desc[UR8][R4.64], R11 ;  /* 0x0000000b04008986 */ /* 0x0005e8000c101908 */
[----:B------:R2:W-:Y:S02]  /*6b40*/  @!P1 STG.E desc[UR8][R4.64+0x20], R9 ;  /* 0x0000200904009986 */ /* 0x0005e4000c101908 */
.L_x_49:
[----:B------:R-:W-:Y:S05]  /*6b50*/  BSYNC B0 ;  /* 0x0000000000007941 */ /* 0x000fea0003800000 */
.L_x_48:
[----:B------:R-:W-:Y:S01]  /*6b60*/  ULDC.64 UR4, c[0x0][0x730] ;  /* 0x0001cc0000047ab9 */ /* 0x000fe20000000a00 */
[-C--:B------:R-:W-:Y:S01]  /*6b70*/  FMUL R19, R90, R8.reuse ;  /* 0x000000085a137220 */ /* 0x080fe20000400000 */
[----:B------:R-:W-:Y:S01]  /*6b80*/  ISETP.NE.U32.AND P0, PT, RZ, UR4, PT ;  /* 0x00000004ff007c0c */ /* 0x000fe2000bf05070 */
[-C--:B------:R-:W-:Y:S01]  /*6b90*/  FMUL R91, R91, R8.reuse ;  /* 0x000000085b5b7220 */ /* 0x080fe20000400000 */
[-C--:B------:R-:W-:Y:S01]  /*6ba0*/  FMUL R23, R94, R8.reuse ;  /* 0x000000085e177220 */ /* 0x080fe20000400000 */
[-C--:B------:R-:W-:Y:S01]  /*6bb0*/  FMUL R95, R95, R8.reuse ;  /* 0x000000085f5f7220 */ /* 0x080fe20000400000 */
[----:B------:R-:W-:Y:S01]  /*6bc0*/  ISETP.NE.AND.EX P0, PT, RZ, UR5, PT, P0 ;  /* 0x00000005ff007c0c */ /* 0x000fe2000bf05300 */
        /* <DEDUP_REMOVED lines=12> */
[----:B------:R-:W-:Y:S06]  /*6c90*/  @P0 BRA `(.L_x_50) ;  /* 0x0000000000200947 */ /* 0x000fec0003800000 */
[----:B------:R-:W-:Y:S02]  /*6ca0*/  ULDC.64 UR4, c[0x0][0x728] ;  /* 0x0001ca0000047ab9 */ /* 0x000fe40000000a00 */
[----:B------:R-:W-:-:S04]  /*6cb0*/  ISETP.NE.U32.AND P0, PT, RZ, UR4, PT ;  /* 0x00000004ff007c0c */ /* 0x000fc8000bf05070 */
[----:B------:R-:W-:-:S13]  /*6cc0*/  ISETP.NE.AND.EX P0, PT, RZ, UR5, PT, P0 ;  /* 0x00000005ff007c0c */ /* 0x000fda000bf05300 */
[----:B------:R-:W-:Y:S05]  /*6cd0*/  @!P0 BRA `(.L_x_51) ;  /* 0x00000000000c8947 */ /* 0x000fea0003800000 */
[----:B--2---:R-:W2:Y:S02]  /*6ce0*/  LDC.64 R4, c[0x0][0x728] ;  /* 0x0001ca00ff047b82 */ /* 0x004ea40000000a00 */
[----:B--2---:R3:W5:Y:S01]  /*6cf0*/  LDG.E R4, desc[UR8][R4.64] ;  /* 0x0000000804047981 */ /* 0x004762000c1e1900 */
[----:B------:R-:W-:Y:S05]  /*6d00*/  BRA `(.L_x_50) ;  /* 0x0000000000047947 */ /* 0x000fea0003800000 */
.L_x_51:
[----:B--2---:R-:W4:Y:S02]  /*6d10*/  LDC R4, c[0x0][0x720] ;  /* 0x0001c800ff047b82 */ /* 0x004f240000000800 */
.L_x_50:
[----:B------:R-:W-:Y:S01]  /*6d20*/  MOV R0, RZ ;  /* 0x000000ff00007202 */ /* 0x000fe20000000f00 */
[----:B----45:R-:W-:-:S03]  /*6d30*/  IMAD.MOV.U32 R22, RZ, RZ, R4 ;  /* 0x000000ffff167224 */ /* 0x030fc600078e0004 */
[----:B------:R-:W-:-:S13]  /*6d40*/  LOP3.LUT P0, RZ, R0, 0x1bf, RZ, 0xc0, !PT ;  /* 0x000001bf00ff7812 */ /* 0x000fda000780c0ff */
[----:B------:R-:W-:Y:S05]  /*6d50*/  @!P0 BRA `(.L_x_52) ;  /* 0x0000000000408947 */ /* 0x000fea0003800000 */
[----:B------:R-:W-:Y:S01]  /*6d60*/  MOV R0, 0x0 ;  /* 0x0000000000007802 */ /* 0x000fe20000000f00 */
[----:B------:R-:W-:Y:S01]  /*6d70*/  ULDC.64 UR4, c[0x4][0x68] ;  /* 0x01001a0000047ab9 */ /* 0x000fe20000000a00 */
[----:B------:R-:W-:Y:S01]  /*6d80*/  ULDC.64 UR6, c[0x4][0x8] ;  /* 0x0100020000067ab9 */ /* 0x000fe20000000a00 */
[----:B--2---:R-:W-:Y:S01]  /*6d90*/  MOV R4, UR4 ;  /* 0x0000000400047c02 */ /* 0x004fe20008000f00 */
[----:B------:R2:W4:Y:S01]  /*6da0*/  LDC.64 R14, c[0x4][R0] ;  /* 0x01000000000e7b82 */ /* 0x0005220000000a00 */
[----:B---3--:R-:W-:Y:S01]  /*6db0*/  MOV R5, UR5 ;  /* 0x0000000500057c02 */ /* 0x008fe20008000f00 */
[----:B------:R-:W-:Y:S01]  /*6dc0*/  ULDC.64 UR4, c[0x4][0x70] ;  /* 0x01001c0000047ab9 */ /* 0x000fe20000000a00 */
[----:B------:R-:W-:Y:S01]  /*6dd0*/  MOV R10, UR6 ;  /* 0x00000006000a7c02 */ /* 0x000fe20008000f00 */
[----:B------:R-:W-:Y:S01]  /*6de0*/  IMAD.U32 R11, RZ, RZ, UR7 ;  /* 0x00000007ff0b7e24 */ /* 0x000fe2000f8e00ff */
[----:B------:R-:W-:Y:S02]  /*6df0*/  MOV R6, UR4 ;  /* 0x0000000400067c02 */ /* 0x000fe40008000f00 */
[----:B------:R-:W-:-:S02]  /*6e00*/  MOV R7, UR5 ;  /* 0x0000000500077c02 */ /* 0x000fc40008000f00 */
[----:B------:R-:W-:Y:S02]  /*6e10*/  MOV R8, 0x70 ;  /* 0x0000007000087802 */ /* 0x000fe40000000f00 */
[----:B------:R-:W-:Y:S02]  /*6e20*/  MOV R12, 0x1 ;  /* 0x00000001000c7802 */ /* 0x000fe40000000f00 */
[----:B--2---:R-:W-:-:S07]  /*6e30*/  MOV R13, RZ ;  /* 0x000000ff000d7202 */ /* 0x004fce0000000f00 */
[----:B------:R-:W-:-:S07]  /*6e40*/  LEPC R20, `(.L_x_52) ;  /* 0x000000001014794e */ /* 0x000fce0000000000 */
[----:B-1--4-:R-:W-:Y:S05]  /*6e50*/  CALL.ABS.NOINC R14 ;  /* 0x000000000e007343 */ /* 0x012fea0003c00000 */
.L_x_52:
        /* <DEDUP_REMOVED lines=11> */
[----:B------:R-:W-:Y:S01]  /*6f10*/  MOV R7, UR5 ;  /* 0x0000000500077c02 */ /* 0x000fe20008000f00 */
[----:B------:R-:W-:Y:S01]  /*6f20*/  IMAD.MOV.U32 R13, RZ, RZ, RZ ;  /* 0x000000ffff0d7224 */ /* 0x000fe200078e00ff */
[----:B------:R-:W-:-:S02]  /*6f30*/  MOV R11, UR7 ;  /* 0x00000007000b7c02 */ /* 0x000fc40008000f00 */
[----:B------:R-:W-:Y:S02]  /*6f40*/  MOV R8, 0x70 ;  /* 0x0000007000087802 */ /* 0x000fe40000000f00 */
[----:B--2---:R-:W-:-:S07]  /*6f50*/  MOV R12, 0x1 ;  /* 0x00000001000c7802 */ /* 0x004fce0000000f00 */
[----:B------:R-:W-:-:S07]  /*6f60*/  LEPC R20, `(.L_x_53) ;  /* 0x000000001014794e */ /* 0x000fce0000000000 */
[----:B-1--4-:R-:W-:Y:S05]  /*6f70*/  CALL.ABS.NOINC R14 ;  /* 0x000000000e007343 */ /* 0x012fea0003c00000 */
.L_x_53:
[----:B--23--:R-:W2:Y:S01]  /*6f80*/  S2R R5, SR_TID.X ;  /* 0x0000000000057919 */ /* 0x00cea20000002100 */
[----:B------:R-:W-:Y:S01]  /*6f90*/  ULDC.64 UR4, c[0x0][0x730] ;  /* 0x0001cc0000047ab9 */ /* 0x000fe20000000a00 */
[----:B------:R-:W-:Y:S02]  /*6fa0*/  IADD3 R16, R16, 0x1f, RZ ;  /* 0x0000001f10107810 */ /* 0x000fe40007ffe0ff */
[----:B------:R-:W-:Y:S02]  /*6fb0*/  ISETP.NE.U32.AND P0, PT, RZ, UR4, PT ;  /* 0x00000004ff007c0c */ /* 0x000fe4000bf05070 */
[----:B------:R-:W-:Y:S02]  /*6fc0*/  ISETP.GT.U32.AND P1, PT, R16, 0x3e, PT ;  /* 0x0000003e1000780c */ /* 0x000fe40003f24070 */
[----:B------:R-:W-:-:S13]  /*6fd0*/  ISETP.NE.AND.EX P0, PT, RZ, UR5, PT, P0 ;  /* 0x00000005ff007c0c */ /* 0x000fda000bf05300 */
[----:B------:R-:W3:Y:S01]  /*6fe0*/  @P0 LDC R22, c[0x0][0x720] ;  /* 0x0001c800ff160b82 */ /* 0x000ee20000000800 */
[----:B--2---:R-:W-:Y:S02]  /*6ff0*/  SHF.L.U32 R0, R5, 0x5, RZ ;  /* 0x0000000505007819 */ /* 0x004fe400000006ff */
[----:B------:R-:W-:Y:S02]  /*7000*/  SHF.R.U32.HI R4, RZ, 0x1, R5 ;  /* 0x00000001ff047819 */ /* 0x000fe40000011605 */
[C---:B------:R-:W-:Y:S02]  /*7010*/  LOP3.LUT R3, R0.reuse, 0xc0, RZ, 0xc0, !PT ;  /* 0x000000c000037812 */ /* 0x040fe400078ec0ff */
[----:B------:R-:W-:Y:S02]  /*7020*/  LOP3.LUT R6, R0, 0x20, RZ, 0xc0, !PT ;  /* 0x0000002000067812 */ /* 0x000fe400078ec0ff */
[----:B------:R-:W-:Y:S02]  /*7030*/  LOP3.LUT R3, R3, 0x8, R4, 0xf8, !PT ;  /* 0x0000000803037812 */ /* 0x000fe400078ef804 */
[----:B------:R-:W-:-:S02]  /*7040*/  SHF.L.U32 R4, R5, 0x2, RZ ;  /* 0x0000000205047819 */ /* 0x000fc400000006ff */
[----:B------:R-:W-:Y:S01]  /*7050*/  LEA R6, R17, R6, 0x9 ;  /* 0x0000000611067211 */ /* 0x000fe200078e48ff */
[-C--:B---3--:R-:W-:Y:S01]  /*7060*/  FMUL R7, R23, R22.reuse ;  /* 0x0000001617077220 */ /* 0x088fe20000400000 */
[----:B------:R-:W-:Y:S01]  /*7070*/  LOP3.LUT R3, R3, 0x18, R4, 0x78, !PT ;  /* 0x0000001803037812 */ /* 0x000fe200078e7804 */
[-C--:B------:R-:W-:Y:S01]  /*7080*/  FMUL R8, R95, R22.reuse ;  /* 0x000000165f087220 */ /* 0x080fe20000400000 */
[----:B------:R-:W-:Y:S01]  /*7090*/  LOP3.LUT R0, R0, 0x100, RZ, 0xc0, !PT ;  /* 0x0000010000007812 */ /* 0x000fe200078ec0ff */
[-C--:B------:R-:W-:Y:S01]  /*70a0*/  FMUL R9, R25, R22.reuse ;  /* 0x0000001619097220 */ /* 0x080fe20000400000 */
[----:B------:R-:W-:Y:S01]  /*70b0*/  LOP3.LUT P0, RZ, R5, 0x4, RZ, 0xc0, !PT ;  /* 0x0000000405ff7812 */ /* 0x000fe2000780c0ff */
[----:B------:R-:W-:Y:S01]  /*70c0*/  FMUL R5, R19, R22 ;  /* 0x0000001613057220 */ /* 0x000fe20000400000 */
[----:B------:R-:W-:Y:S01]  /*70d0*/  IADD3 R3, R3, R6, R0 ;  /* 0x0000000603037210 */ /* 0x000fe20007ffe000 */
        /* <DEDUP_REMOVED lines=12> */
[----:B------:R-:W-:Y:S01]  /*71a0*/  F2FP.BF16.F32.PACK_AB R5, R0, R5 ;  /* 0x000000050005723e */ /* 0x000fe200000010ff */
[-C--:B------:R-:W-:Y:S01]  /*71b0*/  FMUL R105, R105, R22.reuse ;  /* 0x0000001669697220 */ /* 0x080fe20000400000 */
[----:B------:R-:W-:Y:S01]  /*71c0*/  MOV R0, 0x10 ;  /* 0x0000001000007802 */ /* 0x000fe20000000f00 */
[-C--:B------:R-:W-:Y:S01]  /*71d0*/  FMUL R104, R104, R22.reuse ;  /* 0x0000001668687220 */ /* 0x080fe20000400000 */
[----:B------:R-:W-:Y:S01]  /*71e0*/  F2FP.BF16.F32.PACK_AB R7, R8, R7 ;  /* 0x000000070807723e */ /* 0x000fe200000010ff */
[-C--:B------:R-:W-:Y:S01]  /*71f0*/  FMUL R13, R107, R22.reuse ;  /* 0x000000166b0d7220 */ /* 0x080fe20000400000 */
[----:B------:R-:W-:Y:S01]  /*7200*/  F2FP.BF16.F32.PACK_AB R9, R10, R9 ;  /* 0x000000090a09723e */ /* 0x000fe200000010ff */
        /* <DEDUP_REMOVED lines=13> */
[----:B------:R-:W-:Y:S01]  /*72e0*/  F2FP.BF16.F32.PACK_AB R4, R89, R4 ;  /* 0x000000045904723e */ /* 0x000fe200000010ff */
[----:B------:R-:W-:Y:S01]  /*72f0*/  IMAD R3, R3, 0x2, R2 ;  /* 0x0000000203037824 */ /* 0x000fe200078e0202 */
[----:B------:R-:W-:-:S02]  /*7300*/  F2FP.BF16.F32.PACK_AB R6, R93, R6 ;  /* 0x000000065d06723e */ /* 0x000fc400000010ff */
[----:B------:R-:W-:Y:S02]  /*7310*/  F2FP.BF16.F32.PACK_AB R8, R97, R96 ;  /* 0x000000606108723e */ /* 0x000fe400000010ff */
[----:B------:R-:W-:Y:S02]  /*7320*/  F2FP.BF16.F32.PACK_AB R10, R101, R100 ;  /* 0x00000064650a723e */ /* 0x000fe400000010ff */
[----:B------:R-:W-:Y:S02]  /*7330*/  F2FP.BF16.F32.PACK_AB R11, R12, R11 ;  /* 0x0000000b0c0b723e */ /* 0x000fe400000010ff */
[----:B------:R-:W-:Y:S01]  /*7340*/  SEL R0, R0, 0xfffffff0, !P0 ;  /* 0xfffffff000007807 */ /* 0x000fe20004000000 */
[----:B------:R-:W-:Y:S06]  /*7350*/  @P1 BRA `(.L_x_54) ;  /* 0x0000000000041947 */ /* 0x000fec0003800000 */
[----:B------:R-:W-:-:S04]  /*7360*/  DEPBAR.LE SB0, 0x1 ;  /* 0x000080400000791a */ /* 0x000fc80000000000 */
.L_x_54:
[----:B------:R-:W-:Y:S05]  /*7370*/  WARPSYNC.ALL ;  /* 0x0000000000007948 */ /* 0x000fea0003800000 */
[----:B------:R-:W-:Y:S01]  /*7380*/  BAR.SYNC.DEFER_BLOCKING 0x1, 0x80 ;  /* 0x0042000000007b1d */ /* 0x000fe20000010000 */
[----:B------:R-:W-:Y:S02]  /*7390*/  LEA R0, R0, R3, 0x1 ;  /* 0x0000000300007211 */ /* 0x000fe400078e08ff */
[----:B------:R-:W-:Y:S02]  /*73a0*/  F2FP.BF16.F32.PACK_AB R13, R13, R14 ;  /* 0x0000000e0d0d723e */ /* 0x000fe400000010ff */
[----:B------:R-:W-:Y:S01]  /*73b0*/  F2FP.BF16.F32.PACK_AB R15, R15, R16 ;  /* 0x000000100f0f723e */ /* 0x000fe200000010ff */
[----:B------:R-:W-:Y:S01]  /*73c0*/  BSSY B0, `(.L_x_55) ;  /* 0x000001d000007945 */ /* 0x000fe20003800000 */
[----:B------:R-:W-:-:S02]  /*73d0*/  F2FP.BF16.F32.PACK_AB R17, R17, R18 ;  /* 0x000000121111723e */ /* 0x000fc400000010ff */
[----:B------:R-:W-:Y:S02]  /*73e0*/  F2FP.BF16.F32.PACK_AB R12, R105, R104 ;  /* 0x00000068690c723e */ /* 0x000fe400000010ff */
[----:B------:R-:W-:Y:S02]  /*73f0*/  F2FP.BF16.F32.PACK_AB R14, R109, R108 ;  /* 0x0000006c6d0e723e */ /* 0x000fe400000010ff */
[----:B------:R-:W-:Y:S02]  /*7400*/  F2FP.BF16.F32.PACK_AB R16, R113, R112 ;  /* 0x000000707110723e */ /* 0x000fe400000010ff */
[----:B------:R-:W-:Y:S02]  /*7410*/  F2FP.BF16.F32.PACK_AB R18, R117, R116 ;  /* 0x000000747512723e */ /* 0x000fe400000010ff */
[----:B------:R-:W-:Y:S01]  /*7420*/  F2FP.BF16.F32.PACK_AB R19, R19, R20 ;  /* 0x000000141313723e */ /* 0x000fe200000010ff */
[----:B------:R2:W-:Y:S04]  /*7430*/  STSM.16.M88.4 [R3], R4 ;  /* 0x0000000403007844 */ /* 0x0005e80000000200 */
[----:B------:R2:W-:Y:S01]  /*7440*/  STSM.16.M88.4 [R0], R8 ;  /* 0x0000000800007844 */ /* 0x0005e20000000200 */
[----:B------:R-:W-:Y:S01]  /*7450*/  @!PT LDS RZ, [RZ] ;  /* 0x00000000fffff984 */ /* 0x000fe20000000800 */
[----:B------:R-:W-:Y:S01]  /*7460*/  @!PT LDS RZ, [RZ] ;  /* 0x00000000fffff984 */ /* 0x000fe20000000800 */
[----:B------:R-:W-:Y:S01]  /*7470*/  @!PT LDS RZ, [RZ] ;  /* 0x00000000fffff984 */ /* 0x000fe20000000800 */
[----:B------:R-:W-:Y:S01]  /*7480*/  @!PT LDS RZ, [RZ] ;  /* 0x00000000fffff984 */ /* 0x000fe20000000800 */
[----:B------:R3:W-:Y:S06]  /*7490*/  MEMBAR.ALL.CTA ;  /* 0x0000000000007992 */ /* 0x0007ec0000008000 */
[----:B---3--:R-:W3:Y:S02]  /*74a0*/  FENCE.VIEW.ASYNC.S ;  /* 0x00000000000073c6 */ /* 0x008ee40000000000 */
[----:B---3--:R-:W-:Y:S06]  /*74b0*/  BAR.SYNC.DEFER_BLOCKING 0x1, 0x80 ;  /* 0x0042000000007b1d */ /* 0x008fec0000010000 */
[----:B------:R-:W-:Y:S05]  /*74c0*/  @P1 BRA `(.L_x_56) ;  /* 0x0000000000301947 */ /* 0x000fea0003800000 */
[----:B------:R-:W3:Y:S01]  /*74d0*/  S2UR UR10, SR_CTAID.X ;  /* 0x00000000000a79c3 */ /* 0x000ee20000002500 */
[----:B------:R-:W-:Y:S01]  /*74e0*/  ULDC.64 UR4, c[0x0][0x198] ;  /* 0x0000660000047ab9 */ /* 0x000fe20000000a00 */
[----:B------:R-:W-:Y:S01]  /*74f0*/  R2UR UR8, R2 ;  /* 0x00000000020872ca */ /* 0x000fe200000e0000 */
[----:B------:R-:W-:Y:S01]  /*7500*/  UIADD3 UR4, UP0, UR4, 0x670, URZ ;  /* 0x0000067004047890 */ /* 0x000fe2000ff1e03f */
[----:B------:R-:W-:Y:S01]  /*7510*/  UMOV UR9, URZ ;  /* 0x0000003f00097c82 */ /* 0x000fe20008000000 */
[----:B------:R-:W-:Y:S02]  /*7520*/  UMOV UR11, UR36 ;  /* 0x00000024000b7c82 */ /* 0x000fe40008000000 */
[----:B------:R-:W-:Y:S01]  /*7530*/  UIADD3.X UR5, URZ, UR5, URZ, UP0, !UPT ;  /* 0x000000053f057290 */ /* 0x000fe200087fe43f */
[----:B------:R-:W-:Y:S01]  /*7540*/  UMOV UR12, UR37 ;  /* 0x00000025000c7c82 */ /* 0x000fe20008000000 */
[----:B---3--:R-:W-:-:S09]  /*7550*/  USHF.L.U32 UR10, UR10, 0x6, URZ ;  /* 0x000000060a0a7899 */ /* 0x008fd2000800063f */
[----:B------:R3:W-:Y:S01]  /*7560*/  UTMASTG.4D [UR8], [UR4] ;  /* 0x00000008040073b5 */ /* 0x0007e20008018000 */
[----:B------:R0:W-:Y:S01]  /*7570*/  UTMACMDFLUSH ;  /* 0x00000000000079b7 */ /* 0x0001e20000000000 */
[----:B---3--:R-:W-:-:S04]  /*7580*/  DEPBAR.LE SB0, 0x1 ;  /* 0x000080400000791a */ /* 0x008fc80000000000 */
.L_x_56:
[----:B------:R-:W-:Y:S05]  /*7590*/  BSYNC B0 ;  /* 0x0000000000007941 */ /* 0x000fea0003800000 */
.L_x_55:
[----:B------:R-:W-:Y:S06]  /*75a0*/  BAR.SYNC.DEFER_BLOCKING 0x1, 0x80 ;  /* 0x0042000000007b1d */ /* 0x000fec0000010000 */
[----:B------:R-:W-:Y:S01]  /*75b0*/  BSSY B0, `(.L_x_57) ;  /* 0x0000017000007945 */ /* 0x000fe20003800000 */
[----:B------:R3:W-:Y:S04]  /*75c0*/  STSM.16.M88.4 [R3+0x1000], R12 ;  /* 0x0010000c03007844 */ /* 0x0007e80000000200 */
[----:B------:R3:W-:Y:S01]  /*75d0*/  STSM.16.M88.4 [R0+0x1000], R16 ;  /* 0x0010001000007844 */ /* 0x0007e20000000200 */
[----:B------:R-:W-:Y:S01]  /*75e0*/  @!PT LDS RZ, [RZ] ;  /* 0x00000000fffff984 */ /* 0x000fe20000000800 */
[----:B------:R-:W-:Y:S01]  /*75f0*/  @!PT LDS RZ, [RZ] ;  /* 0x00000000fffff984 */ /* 0x000fe20000000800 */
[----:B------:R-:W-:Y:S01]  /*7600*/  @!PT LDS RZ, [RZ] ;  /* 0x00000000fffff984 */ /* 0x000fe20000000800 */
[----:B------:R-:W-:Y:S01]  /*7610*/  @!PT LDS RZ, [RZ] ;  /* 0x00000000fffff984 */ /* 0x000fe20000000800 */
[----:B------:R4:W-:Y:S06]  /*7620*/  MEMBAR.ALL.CTA ;  /* 0x0000000000007992 */ /* 0x0009ec0000008000 */
[----:B----4-:R-:W4:Y:S02]  /*7630*/  FENCE.VIEW.ASYNC.S ;  /* 0x00000000000073c6 */ /* 0x010f240000000000 */
[----:B----4-:R-:W-:Y:S06]  /*7640*/  BAR.SYNC.DEFER_BLOCKING 0x1, 0x80 ;  /* 0x0042000000007b1d */ /* 0x010fec0000010000 */
[----:B------:R-:W-:Y:S05]  /*7650*/  @P1 BRA `(.L_x_58) ;  /* 0x0000000000301947 */ /* 0x000fea0003800000 */
[----:B------:R-:W4:Y:S01]  /*7660*/  S2UR UR10, SR_CTAID.X ;  /* 0x00000000000a79c3 */ /* 0x000f220000002500 */
[----:B------:R-:W-:Y:S01]  /*7670*/  R2UR UR8, R2 ;  /* 0x00000000020872ca */ /* 0x000fe200000e0000 */
[----:B------:R-:W-:Y:S01]  /*7680*/  ULDC.64 UR4, c[0x0][0x198] ;  /* 0x0000660000047ab9 */ /* 0x000fe20000000a00 */
[----:B------:R-:W-:Y:S01]  /*7690*/  UMOV UR9, 0x20 ;  /* 0x0000002000097882 */ /* 0x000fe20000000000 */
[----:B------:R-:W-:Y:S01]  /*76a0*/  UIADD3 UR4, UP0, UR4, 0x670, URZ ;  /* 0x0000067004047890 */ /* 0x000fe2000ff1e03f */
[----:B------:R-:W-:Y:S01]  /*76b0*/  UMOV UR11, UR36 ;  /* 0x00000024000b7c82 */ /* 0x000fe20008000000 */
[----:B------:R-:W-:Y:S02]  /*76c0*/  UMOV UR12, UR37 ;  /* 0x00000025000c7c82 */ /* 0x000fe40008000000 */
[----:B------:R-:W-:-:S06]  /*76d0*/  UIADD3.X UR5, URZ, UR5, URZ, UP0, !UPT ;  /* 0x000000053f057290 */ /* 0x000fcc00087fe43f */
[----:B------:R-:W-:Y:S02]  /*76e0*/  UIADD3 UR8, UR8, 0x1000, URZ ;  /* 0x0000100008087890 */ /* 0x000fe4000fffe03f */
[----:B----4-:R-:W-:-:S09]  /*76f0*/  USHF.L.U32 UR10, UR10, 0x6, URZ ;  /* 0x000000060a0a7899 */ /* 0x010fd2000800063f */
[----:B------:R4:W-:Y:S02]  /*7700*/  UTMASTG.4D [UR8], [UR4] ;  /* 0x00000008040073b5 */ /* 0x0009e40008018000 */
[----:B----4-:R0:W-:Y:S02]  /*7710*/  UTMACMDFLUSH ;  /* 0x00000000000079b7 */ /* 0x0101e40000000000 */
.L_x_58:
[----:B------:R-:W-:Y:S05]  /*7720*/  BSYNC B0 ;  /* 0x0000000000007941 */ /* 0x000fea0003800000 */
.L_x_57:
[----:B------:R-:W-:-:S04]  /*7730*/  DEPBAR.LE SB0, 0x0 ;  /* 0x000080000000791a */ /* 0x000fc80000000000 */
[----:B------:R-:W-:Y:S05]  /*7740*/  EXIT ;  /* 0x000000000000794d */ /* 0x000fea0003800000 */
.L_x_7:
[----:B-1----:R1:W2:Y:S02]  /*7750*/  SYNCS.PHASECHK.TRANS64.TRYWAIT P2, [R3+URZ+0x12048], R2 ;  /* 0x01204802030075a7 */ /* 0x0022a4000804017f */
[----:B--2---:R-:W-:Y:S05]  /*7760*/  @!P2 NANOSLEEP.SYNCS 0x989680 ;  /* 0x009896800000a95d */ /* 0x004fea0003900000 */
[----:B------:R-:W2:Y:S02]  /*7770*/  @!P2 SYNCS.PHASECHK.TRANS64 P2, [R3+URZ+0x12048], R2 ;  /* 0x012048020300a5a7 */ /* 0x000ea4000804007f */
[----:B--2---:R-:W-:Y:S05]  /*7780*/  @!P2 BRA `(.L_x_7) ;  /* 0xfffffffc00f0a947 */ /* 0x004fea000383ffff */
[----:B------:R-:W-:Y:S05]  /*7790*/  BRA `(.L_x_59) ;  /* 0xffffff8c00c47947 */ /* 0x000fea000383ffff */
.L_x_12:
[----:B-1----:R1:W2:Y:S02]  /*77a0*/  SYNCS.PHASECHK.TRANS64.TRYWAIT P1, [R3+URZ+0x12020], R0 ;  /* 0x01202000030075a7 */ /* 0x0022a4000802017f */
[----:B--2---:R-:W-:Y:S05]  /*77b0*/  @!P1 NANOSLEEP.SYNCS 0x989680 ;  /* 0x009896800000995d */ /* 0x004fea0003900000 */
[----:B------:R-:W2:Y:S02]  /*77c0*/  @!P1 SYNCS.PHASECHK.TRANS64 P1, [R3+URZ+0x12020], R0 ;  /* 0x01202000030095a7 */ /* 0x000ea4000802007f */
[----:B--2---:R-:W-:Y:S05]  /*77d0*/  @!P1 BRA `(.L_x_12) ;  /* 0xfffffffc00f09947 */ /* 0x004fea000383ffff */
[----:B------:R-:W-:Y:S05]  /*77e0*/  BRA `(.L_x_60) ;  /* 0xffffff9000607947 */ /* 0x000fea000383ffff */
.L_x_14:
[----:B-1----:R1:W2:Y:S02]  /*77f0*/  SYNCS.PHASECHK.TRANS64.TRYWAIT P1, [R0+URZ+0x12020], R3 ;  /* 0x01202003000075a7 */ /* 0x0022a4000802017f */
[----:B--2---:R-:W-:Y:S05]  /*7800*/  @!P1 NANOSLEEP.SYNCS 0x989680 ;  /* 0x009896800000995d */ /* 0x004fea0003900000 */
[----:B------:R-:W2:Y:S02]  /*7810*/  @!P1 SYNCS.PHASECHK.TRANS64 P1, [R0+URZ+0x12020], R3 ;  /* 0x01202003000095a7 */ /* 0x000ea4000802007f */
[----:B--2---:R-:W-:Y:S05]  /*7820*/  @!P1 BRA `(.L_x_14) ;  /* 0xfffffffc00f09947 */ /* 0x004fea000383ffff */
[----:B------:R-:W-:Y:S05]  /*7830*/  BRA `(.L_x_61) ;  /* 0xffffff9000b87947 */ /* 0x000fea000383ffff */
.L_x_17:
[----:B-1----:R1:W2:Y:S02]  /*7840*/  SYNCS.PHASECHK.TRANS64.TRYWAIT P1, [R2+URZ+0x12020], R3 ;  /* 0x01202003020075a7 */ /* 0x0022a4000802017f */
[----:B--2---:R-:W-:Y:S05]  /*7850*/  @!P1 NANOSLEEP.SYNCS 0x989680 ;  /* 0x009896800000995d */ /* 0x004fea0003900000 */
[----:B------:R-:W2:Y:S02]  /*7860*/  @!P1 SYNCS.PHASECHK.TRANS64 P1, [R2+URZ+0x12020], R3 ;  /* 0x01202003020095a7 */ /* 0x000ea4000802007f */
[----:B--2---:R-:W-:Y:S05]  /*7870*/  @!P1 BRA `(.L_x_17) ;  /* 0xfffffffc00f09947 */ /* 0x004fea000383ffff */
[----:B------:R-:W-:Y:S05]  /*7880*/  BRA `(.L_x_62) ;  /* 0xffffff94002c7947 */ /* 0x000fea000383ffff */
.L_x_19:
[----:B-1----:R1:W2:Y:S02]  /*7890*/  SYNCS.PHASECHK.TRANS64.TRYWAIT P1, [R3+URZ+0x12020], R0 ;  /* 0x01202000030075a7 */ /* 0x0022a4000802017f */
[----:B--2---:R-:W-:Y:S05]  /*78a0*/  @!P1 NANOSLEEP.SYNCS 0x989680 ;  /* 0x009896800000995d */ /* 0x004fea0003900000 */
[----:B------:R-:W2:Y:S02]  /*78b0*/  @!P1 SYNCS.PHASECHK.TRANS64 P1, [R3+URZ+0x12020], R0 ;  /* 0x01202000030095a7 */ /* 0x000ea4000802007f */
[----:B--2---:R-:W-:Y:S05]  /*78c0*/  @!P1 BRA `(.L_x_19) ;  /* 0xfffffffc00f09947 */ /* 0x004fea000383ffff */
[----:B------:R-:W-:Y:S05]  /*78d0*/  BRA `(.L_x_63) ;  /* 0xffffff94009c7947 */ /* 0x000fea000383ffff */
.L_x_21:
[----:B-1----:R1:W2:Y:S02]  /*78e0*/  SYNCS.PHASECHK.TRANS64.TRYWAIT P1, [R2+URZ+0x12040], R23 ;  /* 0x01204017020075a7 */ /* 0x0022a4000802017f */
[----:B--2---:R-:W-:Y:S05]  /*78f0*/  @!P1 NANOSLEEP.SYNCS 0x989680 ;  /* 0x009896800000995d */ /* 0x004fea0003900000 */
[----:B------:R-:W2:Y:S02]  /*7900*/  @!P1 SYNCS.PHASECHK.TRANS64 P1, [R2+URZ+0x12040], R23 ;  /* 0x01204017020095a7 */ /* 0x000ea4000802007f */
[----:B--2---:R-:W-:Y:S05]  /*7910*/  @!P1 BRA `(.L_x_21) ;  /* 0xfffffffc00f09947 */ /* 0x004fea000383ffff */
[----:B------:R-:W-:Y:S05]  /*7920*/  BRA `(.L_x_64) ;  /* 0xffffff9800147947 */ /* 0x000fea000383ffff */
.L_x_22:
[----:B--2---:R2:W3:Y:S02]  /*7930*/  SYNCS.PHASECHK.TRANS64.TRYWAIT P1, [R2+URZ+0x12000], R23 ;  /* 0x01200017020075a7 */ /* 0x0044e4000802017f */
[----:B---3--:R-:W-:Y:S05]  /*7940*/  @!P1 NANOSLEEP.SYNCS 0x989680 ;  /* 0x009896800000995d */ /* 0x008fea0003900000 */
[----:B------:R-:W3:Y:S02]  /*7950*/  @!P1 SYNCS.PHASECHK.TRANS64 P1, [R2+URZ+0x12000], R23 ;  /* 0x01200017020095a7 */ /* 0x000ee4000802007f */
[----:B---3--:R-:W-:Y:S05]  /*7960*/  @!P1 BRA `(.L_x_22) ;  /* 0xfffffffc00f09947 */ /* 0x008fea000383ffff */
[----:B------:R-:W-:Y:S05]  /*7970*/  BRA `(.L_x_65) ;  /* 0xffffff98000c7947 */ /* 0x000fea000383ffff */
.L_x_23:
[----:B--2---:R2:W3:Y:S02]  /*7980*/  SYNCS.PHASECHK.TRANS64.TRYWAIT P6, [R2+URZ+0x12008], R23 ;  /* 0x01200817020075a7 */ /* 0x0044e400080c017f */
[----:B---3--:R-:W-:Y:S05]  /*7990*/  @!P6 NANOSLEEP.SYNCS 0x989680 ;  /* 0x009896800000e95d */ /* 0x008fea0003900000 */
[----:B------:R-:W3:Y:S02]  /*79a0*/  @!P6 SYNCS.PHASECHK.TRANS64 P6, [R2+URZ+0x12008], R23 ;  /* 0x012008170200e5a7 */ /* 0x000ee400080c007f */
[----:B---3--:R-:W-:Y:S05]  /*79b0*/  @!P6 BRA `(.L_x_23) ;  /* 0xfffffffc00f0e947 */ /* 0x008fea000383ffff */
[----:B------:R-:W-:Y:S05]  /*79c0*/  BRA `(.L_x_66) ;  /* 0xffffffa400487947 */ /* 0x000fea000383ffff */
.L_x_25:
[----:B--2---:R2:W3:Y:S02]  /*79d0*/  SYNCS.PHASECHK.TRANS64.TRYWAIT P1, [R3+URZ+0x12000], R0 ;  /* 0x01200000030075a7 */ /* 0x0044e4000802017f */
[----:B---3--:R-:W-:Y:S05]  /*79e0*/  @!P1 NANOSLEEP.SYNCS 0x989680 ;  /* 0x009896800000995d */ /* 0x008fea0003900000 */
[----:B------:R-:W3:Y:S02]  /*79f0*/  @!P1 SYNCS.PHASECHK.TRANS64 P1, [R3+URZ+0x12000], R0 ;  /* 0x01200000030095a7 */ /* 0x000ee4000802007f */
[----:B---3--:R-:W-:Y:S05]  /*7a00*/  @!P1 BRA `(.L_x_25) ;  /* 0xfffffffc00f09947 */ /* 0x008fea000383ffff */
[----:B------:R-:W-:Y:S05]  /*7a10*/  BRA `(.L_x_67) ;  /* 0xffffffbc001c7947 */ /* 0x000fea000383ffff */
.L_x_28:
[----:B-1----:R1:W2:Y:S02]  /*7a20*/  SYNCS.PHASECHK.TRANS64.TRYWAIT P2, [R0+URZ+0x12020], R3 ;  /* 0x01202003000075a7 */ /* 0x0022a4000804017f */
[----:B--2---:R-:W-:Y:S05]  /*7a30*/  @!P2 NANOSLEEP.SYNCS 0x989680 ;  /* 0x009896800000a95d */ /* 0x004fea0003900000 */
[----:B------:R-:W2:Y:S02]  /*7a40*/  @!P2 SYNCS.PHASECHK.TRANS64 P2, [R0+URZ+0x12020], R3 ;  /* 0x012020030000a5a7 */ /* 0x000ea4000804007f */
[----:B--2---:R-:W-:Y:S05]  /*7a50*/  @!P2 BRA `(.L_x_28) ;  /* 0xfffffffc00f0a947 */ /* 0x004fea000383ffff */
[----:B------:R-:W-:Y:S05]  /*7a60*/  BRA `(.L_x_68) ;  /* 0xffffffbc00a07947 */ /* 0x000fea000383ffff */
.L_x_31:
[----:B------:R1:W1:Y:S02]  /*7a70*/  SYNCS.PHASECHK.TRANS64.TRYWAIT P6, [R23+URZ+0x12000], R120 ;  /* 0x01200078170075a7 */ /* 0x00026400080c017f */
[----:B-1----:R-:W-:Y:S05]  /*7a80*/  @!P6 NANOSLEEP.SYNCS 0x989680 ;  /* 0x009896800000e95d */ /* 0x002fea0003900000 */
[----:B------:R-:W1:Y:S02]  /*7a90*/  @!P6 SYNCS.PHASECHK.TRANS64 P6, [R23+URZ+0x12000], R120 ;  /* 0x012000781700e5a7 */ /* 0x000e6400080c007f */
[----:B-1----:R-:W-:Y:S05]  /*7aa0*/  @!P6 BRA `(.L_x_31) ;  /* 0xfffffffc00f0e947 */ /* 0x002fea000383ffff */
[----:B------:R-:W-:Y:S05]  /*7ab0*/  BRA `(.L_x_69) ;  /* 0xffffffc400a07947 */ /* 0x000fea000383ffff */
.L_x_35:
[----:B-1----:R1:W2:Y:S02]  /*7ac0*/  SYNCS.PHASECHK.TRANS64.TRYWAIT P1, [R12+URZ+0x12020], R19 ;  /* 0x012020130c0075a7 */ /* 0x0022a4000802017f */
[----:B--2---:R-:W-:Y:S05]  /*7ad0*/  @!P1 NANOSLEEP.SYNCS 0x989680 ;  /* 0x009896800000995d */ /* 0x004fea0003900000 */
[----:B------:R-:W2:Y:S02]  /*7ae0*/  @!P1 SYNCS.PHASECHK.TRANS64 P1, [R12+URZ+0x12020], R19 ;  /* 0x012020130c0095a7 */ /* 0x000ea4000802007f */
[----:B--2---:R-:W-:Y:S05]  /*7af0*/  @!P1 BRA `(.L_x_35) ;  /* 0xfffffffc00f09947 */ /* 0x004fea000383ffff */
[----:B------:R-:W-:Y:S05]  /*7b00*/  BRA `(.L_x_70) ;  /* 0xffffffe400a47947 */ /* 0x000fea000383ffff */
        .weak           $__internal_0_$__cuda_sm20_rcp_rn_f32_slowpath
        .type           $__internal_0_$__cuda_sm20_rcp_rn_f32_slowpath,@function
        .size           $__internal_0_$__cuda_sm20_rcp_rn_f32_slowpath,(.L_x_76 - $__internal_0_$__cuda_sm20_rcp_rn_f32_slowpath)
$__internal_0_$__cuda_sm20_rcp_rn_f32_slowpath:
[----:B------:R-:W-:Y:S01]  /*7b10*/  SHF.L.U32 R4, R5, 0x1, RZ ;  /* 0x0000000105047819 */ /* 0x000fe200000006ff */
[----:B------:R-:W-:Y:S03]  /*7b20*/  BSSY B2, `(.L_x_71) ;  /* 0x0000030000027945 */ /* 0x000fe60003800000 */
[----:B------:R-:W-:-:S04]  /*7b30*/  SHF.R.U32.HI R17, RZ, 0x18, R4 ;  /* 0x00000018ff117819 */ /* 0x000fc80000011604 */
[----:B------:R-:W-:-:S13]  /*7b40*/  ISETP.NE.U32.AND P0, PT, R17, RZ, PT ;  /* 0x000000ff1100720c */ /* 0x000fda0003f05070 */
[----:B------:R-:W-:Y:S05]  /*7b50*/  @P0 BRA `(.L_x_72) ;  /* 0x0000000000280947 */ /* 0x000fea0003800000 */
[----:B------:R-:W-:-:S04]  /*7b60*/  SHF.L.U32 R4, R5, 0x1, RZ ;  /* 0x0000000105047819 */ /* 0x000fc800000006ff */
[----:B------:R-:W-:-:S13]  /*7b70*/  ISETP.NE.AND P0, PT, R4, RZ, PT ;  /* 0x000000ff0400720c */ /* 0x000fda0003f05270 */
[----:B------:R-:W-:Y:S01]  /*7b80*/  @P0 FFMA R12, R5, 1.84467440737095516160e+19, RZ ;  /* 0x5f800000050c0823 */ /* 0x000fe200000000ff */
[----:B------:R-:W-:Y:S08]  /*7b90*/  @!P0 MUFU.RCP R10, R5 ;  /* 0x00000005000a8308 */ /* 0x000ff00000001000 */
[----:B------:R-:W1:Y:S02]  /*7ba0*/  @P0 MUFU.RCP R13, R12 ;  /* 0x0000000c000d0308 */ /* 0x000e640000001000 */
[----:B-1----:R-:W-:-:S04]  /*7bb0*/  @P0 FFMA R4, R12, R13, -1 ;  /* 0xbf8000000c040423 */ /* 0x002fc8000000000d */
[----:B------:R-:W-:-:S04]  /*7bc0*/  @P0 FADD.FTZ R4, -R4, -RZ ;  /* 0x800000ff04040221 */ /* 0x000fc80000010100 */
[----:B------:R-:W-:-:S04]  /*7bd0*/  @P0 FFMA R4, R13, R4, R13 ;  /* 0x000000040d040223 */ /* 0x000fc8000000000d */
[----:B------:R-:W-:Y:S01]  /*7be0*/  @P0 FFMA R10, R4, 1.84467440737095516160e+19, RZ ;  /* 0x5f800000040a0823 */ /* 0x000fe200000000ff */
[----:B------:R-:W-:Y:S06]  /*7bf0*/  BRA `(.L_x_73) ;  /* 0x0000000000887947 */ /* 0x000fec0003800000 */
.L_x_72:
[----:B------:R-:W-:-:S04]  /*7c00*/  IADD3 R18, R17, -0xfd, RZ ;  /* 0xffffff0311127810 */ /* 0x000fc80007ffe0ff */
[----:B------:R-:W-:-:S13]  /*7c10*/  ISETP.GT.U32.AND P0, PT, R18, 0x1, PT ;  /* 0x000000011200780c */ /* 0x000fda0003f04070 */
[----:B------:R-:W-:Y:S05]  /*7c20*/  @P0 BRA `(.L_x_74) ;  /* 0x0000000000780947 */ /* 0x000fea0003800000 */
[----:B------:R-:W-:Y:S02]  /*7c30*/  LOP3.LUT R4, R5, 0x7fffff, RZ, 0xc0, !PT ;  /* 0x007fffff05047812 */ /* 0x000fe400078ec0ff */
[----:B------:R-:W-:Y:S02]  /*7c40*/  MOV R15, 0x3 ;  /* 0x00000003000f7802 */ /* 0x000fe40000000f00 */
[----:B------:R-:W-:Y:S02]  /*7c50*/  LOP3.LUT R4, R4, 0x3f800000, RZ, 0xfc, !PT ;  /* 0x3f80000004047812 */ /* 0x000fe400078efcff */
[----:B------:R-:W-:Y:S02]  /*7c60*/  SHF.L.U32 R15, R15, R18, RZ ;  /* 0x000000120f0f7219 */ /* 0x000fe400000006ff */
[----:B------:R-:W1:Y:S02]  /*7c70*/  MUFU.RCP R13, R4 ;  /* 0x00000004000d7308 */ /* 0x000e640000001000 */
[----:B-1----:R-:W-:-:S04]  /*7c80*/  FFMA R10, R4, R13, -1 ;  /* 0xbf800000040a7423 */ /* 0x002fc8000000000d */
[----:B------:R-:W-:-:S04]  /*7c90*/  FADD.FTZ R10, -R10, -RZ ;  /* 0x800000ff0a0a7221 */ /* 0x000fc80000010100 */
[CCC-:B------:R-:W-:Y:S01]  /*7ca0*/  FFMA.RM R12, R13.reuse, R10.reuse, R13.reuse ;  /* 0x0000000a0d0c7223 */ /* 0x1c0fe2000000400d */
[----:B------:R-:W-:-:S04]  /*7cb0*/  FFMA.RP R13, R13, R10, R13 ;  /* 0x0000000a0d0d7223 */ /* 0x000fc8000000800d */
[C---:B------:R-:W-:Y:S02]  /*7cc0*/  LOP3.LUT R10, R12.reuse, 0x7fffff, RZ, 0xc0, !PT ;  /* 0x007fffff0c0a7812 */ /* 0x040fe400078ec0ff */
[----:B------:R-:W-:Y:S02]  /*7cd0*/  FSETP.NEU.FTZ.AND P0, PT, R12, R13, PT ;  /* 0x0000000d0c00720b */ /* 0x000fe40003f1d000 */
[----:B------:R-:W-:Y:S02]  /*7ce0*/  LOP3.LUT R10, R10, 0x800000, RZ, 0xfc, !PT ;  /* 0x008000000a0a7812 */ /* 0x000fe400078efcff */
[----:B------:R-:W-:Y:S02]  /*7cf0*/  SEL R12, RZ, 0xffffffff, !P0 ;  /* 0xffffffffff0c7807 */ /* 0x000fe40004000000 */
[----:B------:R-:W-:-:S03]  /*7d00*/  LOP3.LUT R15, R15, R10, RZ, 0xc0, !PT ;  /* 0x0000000a0f0f7212 */ /* 0x000fc600078ec0ff */
[----:B------:R-:W-:Y:S01]  /*7d10*/  IMAD.MOV R13, RZ, RZ, -R12 ;  /* 0x000000ffff0d7224 */ /* 0x000fe200078e0a0c */
[----:B------:R-:W-:-:S04]  /*7d20*/  SHF.R.U32.HI R15, RZ, R18, R15 ;  /* 0x00000012ff0f7219 */ /* 0x000fc8000001160f */
[----:B------:R-:W-:Y:S02]  /*7d30*/  LOP3.LUT P1, RZ, R13, R18, R10, 0xf8, !PT ;  /* 0x000000120dff7212 */ /* 0x000fe4000782f80a */
[C---:B------:R-:W-:Y:S02]  /*7d40*/  LOP3.LUT P0, RZ, R15.reuse, 0x1, RZ, 0xc0, !PT ;  /* 0x000000010fff7812 */ /* 0x040fe4000780c0ff */
[----:B------:R-:W-:Y:S02]  /*7d50*/  LOP3.LUT P2, RZ, R15, 0x2, RZ, 0xc0, !PT ;  /* 0x000000020fff7812 */ /* 0x000fe4000784c0ff */
[----:B------:R-:W-:Y:S02]  /*7d60*/  IADD3 R13, R17, -0xfc, RZ ;  /* 0xffffff04110d7810 */ /* 0x000fe40007ffe0ff */
[----:B------:R-:W-:Y:S02]  /*7d70*/  PLOP3.LUT P0, PT, P0, P1, P2, 0xe0, 0x0 ;  /* 0x000000000000781c */ /* 0x000fe40000703c20 */
[----:B------:R-:W-:-:S02]  /*7d80*/  LOP3.LUT P1, RZ, R5, 0x7fffff, RZ, 0xc0, !PT ;  /* 0x007fffff05ff7812 */ /* 0x000fc4000782c0ff */
[----:B------:R-:W-:Y:S02]  /*7d90*/  SEL R4, RZ, 0x1, !P0 ;  /* 0x00000001ff047807 */ /* 0x000fe40004000000 */
[----:B------:R-:W-:Y:S02]  /*7da0*/  SHF.R.U32.HI R10, RZ, R13, R10 ;  /* 0x0000000dff0a7219 */ /* 0x000fe4000001160a */
[----:B------:R-:W-:-:S04]  /*7db0*/  IADD3 R4, -R4, RZ, RZ ;  /* 0x000000ff04047210 */ /* 0x000fc80007ffe1ff */
[----:B------:R-:W-:-:S13]  /*7dc0*/  ISETP.GE.AND P0, PT, R4, RZ, PT ;  /* 0x000000ff0400720c */ /* 0x000fda0003f06270 */
[----:B------:R-:W-:-:S04]  /*7dd0*/  @!P0 IADD3 R10, R10, 0x1, RZ ;  /* 0x000000010a0a8810 */ /* 0x000fc80007ffe0ff */
[----:B------:R-:W-:-:S04]  /*7de0*/  @!P1 SHF.L.U32 R10, R10, 0x1, RZ ;  /* 0x000000010a0a9819 */ /* 0x000fc800000006ff */
[----:B------:R-:W-:Y:S01]  /*7df0*/  LOP3.LUT R10, R10, 0x80000000, R5, 0xf8, !PT ;  /* 0x800000000a0a7812 */ /* 0x000fe200078ef805 */
[----:B------:R-:W-:Y:S06]  /*7e00*/  BRA `(.L_x_73) ;  /* 0x0000000000047947 */ /* 0x000fec0003800000 */
.L_x_74:
[----:B------:R1:W2:Y:S02]  /*7e10*/  MUFU.RCP R10, R5 ;  /* 0x00000005000a7308 */ /* 0x0002a40000001000 */
.L_x_73:
[----:B------:R-:W-:Y:S05]  /*7e20*/  BSYNC B2 ;  /* 0x0000000000027941 */ /* 0x000fea0003800000 */
.L_x_71:
[----:B------:R-:W-:Y:S02]  /*7e30*/  MOV R4, R14 ;  /* 0x0000000e00047202 */ /* 0x000fe40000000f00 */
[----:B-1----:R-:W-:-:S04]  /*7e40*/  MOV R5, 0x0 ;  /* 0x0000000000057802 */ /* 0x002fc80000000f00 */
[----:B--2---:R-:W-:Y:S05]  /*7e50*/  RET.REL.NODEC R4 `(_ZN7cutlass13device_kernelINS_4fmha6kernel13FmhaKernelTmaINS1_10collective15FmhaMainloopTmaINS_10bfloat16_tEfN4cute5tupleIJNS7_1CILi64EEENS9_ILi128EEESA_EEENS4_13DefaultFusionEJEEENS4_15FmhaFwdEpilogueIS6_fNS8_IJSA_SA_SB_EEEEEJEEEEEvNT_6ParamsE) ;  /* 0xffffff8004687950 */ /* 0x004fea0003c3ffff */
.L_x_75:
[----:B------:R-:W-:-:S00]  /*7e60*/  BRA `(.L_x_75) ;  /* 0xfffffffc00fc7947 */ /* 0x000fc0000383ffff */
[----:B------:R-:W-:-:S00]  /*7e70*/  NOP ;  /* 0x0000000000007918 */ /* 0x000fc00000000000 */
        /* <DEDUP_REMOVED lines=8> */
.L_x_76:


//--------------------- .nv.global.init           --------------------------
	.section	.nv.global.init,"aw",@progbits
.nv.global.init:
	.type		$str$23,@object
	.size		$str$23,($str$24 - $str$23)
$str$23:
        /*0000*/ 	.byte	0x28, 0x61, 0x64, 0x64, 0x72, 0x65, 0x73, 0x73, 0x20, 0x26, 0x20, 0x6d, 0x61, 0x73, 0x6b, 0x29
        /*0010*/ 	.byte	0x20, 0x3d, 0x3d, 0x20, 0x30, 0x00
	.type		$str$24,@object
	.size		$str$24,(__unnamed_1 - $str$24)
$str$24:
        /*0016*/ 	.byte	0x2f, 0x74, 0x6d, 0x70, 0x2f, 0x63, 0x75, 0x74, 0x6c, 0x61, 0x73, 0x73, 0x5f, 0x73, 0x77, 0x65
        /*0026*/ 	.byte	0x65, 0x70, 0x5f, 0x73, 0x72, 0x63, 0x2f, 0x69, 0x6e, 0x63, 0x6c, 0x75, 0x64, 0x65, 0x2f, 0x63
        /*0036*/ 	.byte	0x75, 0x74, 0x65, 0x2f, 0x70, 0x6f, 0x69, 0x6e, 0x74, 0x65, 0x72, 0x5f, 0x66, 0x6c, 0x61, 0x67
        /*0046*/ 	.byte	0x67, 0x65, 0x64, 0x2e, 0x68, 0x70, 0x70, 0x00
	.type		__unnamed_1,@object
	.size		__unnamed_1,(.L_0 - __unnamed_1)
__unnamed_1:
        /*004e*/ 	.byte	0x61, 0x75, 0x74, 0x6f, 0x20, 0x63, 0x75, 0x74, 0x65, 0x3a, 0x3a, 0x61, 0x73, 0x5f, 0x70, 0x6f
        /* <DEDUP_REMOVED lines=27> */
        /*020e*/ 	.byte	0x32, 0x30, 0x34, 0x38, 0x3e, 0x3e, 0x3e, 0x3e, 0x3e, 0x5d, 0x00
.L_0:


//--------------------- .nv.shared._ZN7cutlass13device_kernelINS_4fmha6kernel13FmhaKernelTmaINS1_10collective15FmhaMainloopTmaINS_10bfloat16_tEfN4cute5tupleIJNS7_1CILi64EEENS9_ILi128EEESA_EEENS4_13DefaultFusionEJEEENS4_15FmhaFwdEpilogueIS6_fNS8_IJSA_SA_SB_EEEEEJEEEEEvNT_6ParamsE --------------------------
	.section	.nv.shared._ZN7cutlass13device_kernelINS_4fmha6kernel13FmhaKernelTmaINS1_10collective15FmhaMainloopTmaINS_10bfloat16_tEfN4cute5tupleIJNS7_1CILi64EEENS9_ILi128EEESA_EEENS4_13DefaultFusionEJEEENS4_15FmhaFwdEpilogueIS6_fNS8_IJSA_SA_SB_EEEEEJEEEEEvNT_6ParamsE,"aw",@nobits
	.sectionflags	@""
	.align	16
	.zero		1024


//--------------------- .nv.shared.reserved.0     --------------------------
	.section	.nv.shared.reserved.0,"aw",@nobits
	.weak		__nv_reservedSMEM_offset_0_alias
	.size		__nv_reservedSMEM_offset_0_alias, 0, 0
	.other		__nv_reservedSMEM_offset_0_alias,@"STO_CUDA_RESERVED_SHARED STV_DEFAULT"
__nv_reservedSMEM_offset_0_alias:
	.zero		0


//--------------------- .nv.global                --------------------------
	.section	.nv.global,"aw",@nobits
.nv.global:
	.type		_ZN39_INTERNAL_eddf1f09_4_k_cu_10c35d6c_27454cute1_E,@object
	.size		_ZN39_INTERNAL_eddf1f09_4_k_cu_10c35d6c_27454cute1_E,(_ZN39_INTERNAL_eddf1f09_4_k_cu_10c35d6c_27454cuda3std3__45__cpo6cbeginE - _ZN39_INTERNAL_eddf1f09_4_k_cu_10c35d6c_27454cute1_E)
_ZN39_INTERNAL_eddf1f09_4_k_cu_10c35d6c_27454cute1_E:
	.zero		1
	.type		_ZN39_INTERNAL_eddf1f09_4_k_cu_10c35d6c_27454cuda3std3__45__cpo6cbeginE,@object
	.size		_ZN39_INTERNAL_eddf1f09_4_k_cu_10c35d6c_27454cuda3std3__45__cpo6cbeginE,(_ZN39_INTERNAL_eddf1f09_4_k_cu_10c35d6c_27454cuda3std3__48in_placeE - _ZN39_INTERNAL_eddf1f09_4_k_cu_10c35d6c_27454cuda3std3__45__cpo6cbeginE)
_ZN39_INTERNAL_eddf1f09_4_k_cu_10c35d6c_27454cuda3std3__45__cpo6cbeginE:
	.zero		1
	.type		_ZN39_INTERNAL_eddf1f09_4_k_cu_10c35d6c_27454cuda3std3__48in_placeE,@object
	.size		_ZN39_INTERNAL_eddf1f09_4_k_cu_10c35d6c_27454cuda3std3__48in_placeE,(_ZN39_INTERNAL_eddf1f09_4_k_cu_10c35d6c_27454cuda3std6ranges3__45__cpo9iter_moveE - _ZN39_INTERNAL_eddf1f09_4_k_cu_10c35d6c_27454cuda3std3__48in_placeE)
_ZN39_INTERNAL_eddf1f09_4_k_cu_10c35d6c_27454cuda3std3__48in_placeE:
	.zero		1
	.type		_ZN39_INTERNAL_eddf1f09_4_k_cu_10c35d6c_27454cuda3std6ranges3__45__cpo9iter_moveE,@object
	.size		_ZN39_INTERNAL_eddf1f09_4_k_cu_10c35d6c_27454cuda3std6ranges3__45__cpo9iter_moveE,(_ZN39_INTERNAL_eddf1f09_4_k_cu_10c35d6c_27454cuda3std3__45__cpo5beginE - _ZN39_INTERNAL_eddf1f09_4_k_cu_10c35d6c_27454cuda3std6ranges3__45__cpo9iter_moveE)
_ZN39_INTERNAL_eddf1f09_4_k_cu_10c35d6c_27454cuda3std6ranges3__45__cpo9iter_moveE:
	.zero		1
	.type		_ZN39_INTERNAL_eddf1f09_4_k_cu_10c35d6c_27454cuda3std3__45__cpo5beginE,@object
	.size		_ZN39_INTERNAL_eddf1f09_4_k_cu_10c35d6c_27454cuda3std3__45__cpo5beginE,(_ZN39_INTERNAL_eddf1f09_4_k_cu_10c35d6c_27454cuda3std3__441_GLOBAL__N__eddf1f09_4_k_cu_10c35d6c_27456ignoreE - _ZN39_INTERNAL_eddf1f09_4_k_cu_10c35d6c_27454cuda3std3__45__cpo5beginE)
_ZN39_INTERNAL_eddf1f09_4_k_cu_10c35d6c_27454cuda3std3__45__cpo5beginE:
	.zero		1
	.type		_ZN39_INTERNAL_eddf1f09_4_k_cu_10c35d6c_27454cuda3std3__441_GLOBAL__N__eddf1f09_4_k_cu_10c35d6c_27456ignoreE,@object
	.size		_ZN39_INTERNAL_eddf1f09_4_k_cu_10c35d6c_27454cuda3std3__441_GLOBAL__N__eddf1f09_4_k_cu_10c35d6c_27456ignoreE,(_ZN39_INTERNAL_eddf1f09_4_k_cu_10c35d6c_27454cute7productE - _ZN39_INTERNAL_eddf1f09_4_k_cu_10c35d6c_27454cuda3std3__441_GLOBAL__N__eddf1f09_4_k_cu_10c35d6c_27456ignoreE)
_ZN39_INTERNAL_eddf1f09_4_k_cu_10c35d6c_27454cuda3std3__441_GLOBAL__N__eddf1f09_4_k_cu_10c35d6c_27456ignoreE:
	.zero		1
	.type		_ZN39_INTERNAL_eddf1f09_4_k_cu_10c35d6c_27454cute7productE,@object
	.size		_ZN39_INTERNAL_eddf1f09_4_k_cu_10c35d6c_27454cute7productE,(_ZN39_INTERNAL_eddf1f09_4_k_cu_10c35d6c_27454cuda3std3__45__cpo3endE - _ZN39_INTERNAL_eddf1f09_4_k_cu_10c35d6c_27454cute7productE)
_ZN39_INTERNAL_eddf1f09_4_k_cu_10c35d6c_27454cute7productE:
	.zero		1
	.type		_ZN39_INTERNAL_eddf1f09_4_k_cu_10c35d6c_27454cuda3std3__45__cpo3endE,@object
	.size		_ZN39_INTERNAL_eddf1f09_4_k_cu_10c35d6c_27454cuda3std3__45__cpo3endE,(_ZN39_INTERNAL_eddf1f09_4_k_cu_10c35d6c_27454cuda3std3__419piecewise_constructE - _ZN39_INTERNAL_eddf1f09_4_k_cu_10c35d6c_27454cuda3std3__45__cpo3endE)
_ZN39_INTERNAL_eddf1f09_4_k_cu_10c35d6c_27454cuda3std3__45__cpo3endE:
	.zero		1
	.type		_ZN39_INTERNAL_eddf1f09_4_k_cu_10c35d6c_27454cuda3std3__419piecewise_constructE,@object
	.size		_ZN39_INTERNAL_eddf1f09_4_k_cu_10c35d6c_27454cuda3std3__419piecewise_constructE,(_ZN39_INTERNAL_eddf1f09_4_k_cu_10c35d6c_27454cuda3std3__45__cpo4cendE - _ZN39_INTERNAL_eddf1f09_4_k_cu_10c35d6c_27454cuda3std3__419piecewise_constructE)
_ZN39_INTERNAL_eddf1f09_4_k_cu_10c35d6c_27454cuda3std3__419piecewise_constructE:
	.zero		1
	.type		_ZN39_INTERNAL_eddf1f09_4_k_cu_10c35d6c_27454cuda3std3__45__cpo4cendE,@object
	.size		_ZN39_INTERNAL_eddf1f09_4_k_cu_10c35d6c_27454cuda3std3__45__cpo4cendE,(_ZN39_INTERNAL_eddf1f09_4_k_cu_10c35d6c_27454cuda3std6ranges3__45__cpo4swapE - _ZN39_INTERNAL_eddf1f09_4_k_cu_10c35d6c_27454cuda3std3__45__cpo4cendE)
_ZN39_INTERNAL_eddf1f09_4_k_cu_10c35d6c_27454cuda3std3__45__cpo4cendE:
	.zero		1
	.type		_ZN39_INTERNAL_eddf1f09_4_k_cu_10c35d6c_27454cuda3std6ranges3__45__cpo4swapE,@object
	.size		_ZN39_INTERNAL_eddf1f09_4_k_cu_10c35d6c_27454cuda3std6ranges3__45__cpo4swapE,(.L_8 - _ZN39_INTERNAL_eddf1f09_4_k_cu_10c35d6c_27454cuda3std6ranges3__45__cpo4swapE)
_ZN39_INTERNAL_eddf1f09_4_k_cu_10c35d6c_27454cuda3std6ranges3__45__cpo4swapE:
	.zero		1
.L_8:


//--------------------- .nv.constant0._ZN7cutlass13device_kernelINS_4fmha6kernel13FmhaKernelTmaINS1_10collective15FmhaMainloopTmaINS_10bfloat16_tEfN4cute5tupleIJNS7_1CILi64EEENS9_ILi128EEESA_EEENS4_13DefaultFusionEJEEENS4_15FmhaFwdEpilogueIS6_fNS8_IJSA_SA_SB_EEEEEJEEEEEvNT_6ParamsE --------------------------
	.section	.nv.constant0._ZN7cutlass13device_kernelINS_4fmha6kernel13FmhaKernelTmaINS1_10collective15FmhaMainloopTmaINS_10bfloat16_tEfN4cute5tupleIJNS7_1CILi64EEENS9_ILi128EEESA_EEENS4_13DefaultFusionEJEEENS4_15FmhaFwdEpilogueIS6_fNS8_IJSA_SA_SB_EEEEEJEEEEEvNT_6ParamsE,"a",@progbits
	.sectionflags	@""
	.align	4
.nv.constant0._ZN7cutlass13device_kernelINS_4fmha6kernel13FmhaKernelTmaINS1_10collective15FmhaMainloopTmaINS_10bfloat16_tEfN4cute5tupleIJNS7_1CILi64EEENS9_ILi128EEESA_EEENS4_13DefaultFusionEJEEENS4_15FmhaFwdEpilogueIS6_fNS8_IJSA_SA_SB_EEEEEJEEEEEvNT_6ParamsE:
	.zero		2688


//--------------------- SYMBOLS --------------------------

	.type		.nv.reservedSmem.offset0,@object
	.size		.nv.reservedSmem.offset0,0x4
	.type		__assertfail,@function
